	.target	sm_90a

	.elftype	@"ET_EXEC"


//--------------------- .note.nv.tkinfo           --------------------------
	.section	.note.nv.tkinfo,"",@"SHT_NOTE"
	.sectionflags	@"SHF_NOTE_NV_TKINFO"
	.tkinfo
        /*0018*/ 	.word	0x00000002
        /*0030*/ 	.string	""
        /*0030*/ 	.string	"ptxas"
        /*0030*/ 	.string	"Cuda compilation tools, release 13.0, V13.0.88"
        /*0030*/ 	.string	"Build cuda_13.0.r13.0/compiler.36424714_0"
        /*0030*/ 	.string	"-arch sm_90a -m 64 "



//--------------------- .note.nv.cuinfo           --------------------------
	.section	.note.nv.cuinfo,"",@"SHT_NOTE"
	.sectionflags	@"SHF_NOTE_NV_CUINFO"
        /*0018*/ 	.short	0x0002
        /*001a*/ 	.short	0x005a
        /*001c*/ 	.short	0x0082
	.zero		2


//--------------------- .nv.info                  --------------------------
	.section	.nv.info,"",@"SHT_CUDA_INFO"
	.align	4


	//----- nvinfo : EIATTR_REGCOUNT
	.align		4
        /*0000*/ 	.byte	0x04, 0x2f
        /*0002*/ 	.short	(.L_12 - .L_11)
	.align		4
.L_11:
        /*0004*/ 	.word	index@(_ZN7cutlass13device_kernelINS_4gemm6kernel13GemmUniversalIN4cute5tupleIJiiiiEEENS1_10collective13CollectiveMmaINS1_37MainloopSm90TmaGmmaWarpSpecializedFP8ILi7ENS5_IJNS4_1CILi1EEESB_SB_EEENS1_32KernelTmaWarpSpecializedPingpongEEENS5_IJNSA_ILi64EEENSA_ILi128EEENSA_ILi32EEEEEENS_12float_e5m2_tENS5_IJlSB_lEEESJ_SK_NS4_8TiledMMAINS4_8MMA_AtomIJNS4_4SM904GMMA31MMA_64x128x32_F32E5M2E5M2_SS_TNILNSO_7ScaleInE1ELSQ_1EEEEEENS4_6LayoutISC_NS5_IJNSA_ILi0EEESU_SU_EEEEENS5_IJNS4_10UnderscoreESX_SX_EEEEENS4_13SM90_TMA_LOADENS4_14ComposedLayoutINS4_7SwizzleILi1ELi4ELi3EEENS4_18smem_ptr_flag_bitsILi8EEENST_INS5_IJNSA_ILi8EEESH_EEENS5_IJSH_SB_EEEEEEEvNS4_8identityES10_S1A_vS1B_EENS_8epilogue10collective6detail29Sm90TmaWarpSpecializedAdapterINS1E_15DefaultEpilogueISJ_SK_SK_NS1D_6thread17LinearCombinationISJ_Li1EffLNS1I_9ScaleType4KindE0ELNS_15FloatRoundStyleE2ESJ_EENS1_15EpilogueDefaultEEEEEvvEEEEvNT_6ParamsE)
        /*0008*/ 	.word	0x000000a8


	//----- nvinfo : EIATTR_FRAME_SIZE
	.align		4
.L_12:
        /*000c*/ 	.byte	0x04, 0x11
        /*000e*/ 	.short	(.L_14 - .L_13)
	.align		4
.L_13:
        /*0010*/ 	.word	index@(_ZN7cutlass13device_kernelINS_4gemm6kernel13GemmUniversalIN4cute5tupleIJiiiiEEENS1_10collective13CollectiveMmaINS1_37MainloopSm90TmaGmmaWarpSpecializedFP8ILi7ENS5_IJNS4_1CILi1EEESB_SB_EEENS1_32KernelTmaWarpSpecializedPingpongEEENS5_IJNSA_ILi64EEENSA_ILi128EEENSA_ILi32EEEEEENS_12float_e5m2_tENS5_IJlSB_lEEESJ_SK_NS4_8TiledMMAINS4_8MMA_AtomIJNS4_4SM904GMMA31MMA_64x128x32_F32E5M2E5M2_SS_TNILNSO_7ScaleInE1ELSQ_1EEEEEENS4_6LayoutISC_NS5_IJNSA_ILi0EEESU_SU_EEEEENS5_IJNS4_10UnderscoreESX_SX_EEEEENS4_13SM90_TMA_LOADENS4_14ComposedLayoutINS4_7SwizzleILi1ELi4ELi3EEENS4_18smem_ptr_flag_bitsILi8EEENST_INS5_IJNSA_ILi8EEESH_EEENS5_IJSH_SB_EEEEEEEvNS4_8identityES10_S1A_vS1B_EENS_8epilogue10collective6detail29Sm90TmaWarpSpecializedAdapterINS1E_15DefaultEpilogueISJ_SK_SK_NS1D_6thread17LinearCombinationISJ_Li1EffLNS1I_9ScaleType4KindE0ELNS_15FloatRoundStyleE2ESJ_EENS1_15EpilogueDefaultEEEEEvvEEEEvNT_6ParamsE)
        /*0014*/ 	.word	0x00000000


	//----- nvinfo : EIATTR_MIN_STACK_SIZE
	.align		4
.L_14:
        /*0018*/ 	.byte	0x04, 0x12
        /*001a*/ 	.short	(.L_16 - .L_15)
	.align		4
.L_15:
        /*001c*/ 	.word	index@(_ZN7cutlass13device_kernelINS_4gemm6kernel13GemmUniversalIN4cute5tupleIJiiiiEEENS1_10collective13CollectiveMmaINS1_37MainloopSm90TmaGmmaWarpSpecializedFP8ILi7ENS5_IJNS4_1CILi1EEESB_SB_EEENS1_32KernelTmaWarpSpecializedPingpongEEENS5_IJNSA_ILi64EEENSA_ILi128EEENSA_ILi32EEEEEENS_12float_e5m2_tENS5_IJlSB_lEEESJ_SK_NS4_8TiledMMAINS4_8MMA_AtomIJNS4_4SM904GMMA31MMA_64x128x32_F32E5M2E5M2_SS_TNILNSO_7ScaleInE1ELSQ_1EEEEEENS4_6LayoutISC_NS5_IJNSA_ILi0EEESU_SU_EEEEENS5_IJNS4_10UnderscoreESX_SX_EEEEENS4_13SM90_TMA_LOADENS4_14ComposedLayoutINS4_7SwizzleILi1ELi4ELi3EEENS4_18smem_ptr_flag_bitsILi8EEENST_INS5_IJNSA_ILi8EEESH_EEENS5_IJSH_SB_EEEEEEEvNS4_8identityES10_S1A_vS1B_EENS_8epilogue10collective6detail29Sm90TmaWarpSpecializedAdapterINS1E_15DefaultEpilogueISJ_SK_SK_NS1D_6thread17LinearCombinationISJ_Li1EffLNS1I_9ScaleType4KindE0ELNS_15FloatRoundStyleE2ESJ_EENS1_15EpilogueDefaultEEEEEvvEEEEvNT_6ParamsE)
        /*0020*/ 	.word	0x00000000
.L_16:


//--------------------- .nv.compat                --------------------------
	.section	.nv.compat,"",@"SHT_CUDA_COMPAT_INFO"
	.align	4
        /*0000*/ 	.byte	0x02, 0x09, 0x01, 0x00, 0x02, 0x02, 0x04, 0x00, 0x02, 0x05, 0x05, 0x00, 0x03, 0x07, 0x01, 0x01
        /*0010*/ 	.byte	0x02, 0x03, 0x01, 0x00, 0x02, 0x06, 0x01, 0x00, 0x04, 0x0b, 0x08, 0x00, 0x00, 0x00, 0x00, 0x00
        /*0020*/ 	.byte	0x00, 0x00, 0x00, 0x00


//--------------------- .nv.info._ZN7cutlass13device_kernelINS_4gemm6kernel13GemmUniversalIN4cute5tupleIJiiiiEEENS1_10collective13CollectiveMmaINS1_37MainloopSm90TmaGmmaWarpSpecializedFP8ILi7ENS5_IJNS4_1CILi1EEESB_SB_EEENS1_32KernelTmaWarpSpecializedPingpongEEENS5_IJNSA_ILi64EEENSA_ILi128EEENSA_ILi32EEEEEENS_12float_e5m2_tENS5_IJlSB_lEEESJ_SK_NS4_8TiledMMAINS4_8MMA_AtomIJNS4_4SM904GMMA31MMA_64x128x32_F32E5M2E5M2_SS_TNILNSO_7ScaleInE1ELSQ_1EEEEEENS4_6LayoutISC_NS5_IJNSA_ILi0EEESU_SU_EEEEENS5_IJNS4_10UnderscoreESX_SX_EEEEENS4_13SM90_TMA_LOADENS4_14ComposedLayoutINS4_7SwizzleILi1ELi4ELi3EEENS4_18smem_ptr_flag_bitsILi8EEENST_INS5_IJNSA_ILi8EEESH_EEENS5_IJSH_SB_EEEEEEEvNS4_8identityES10_S1A_vS1B_EENS_8epilogue10collective6detail29Sm90TmaWarpSpecializedAdapterINS1E_15DefaultEpilogueISJ_SK_SK_NS1D_6thread17LinearCombinationISJ_Li1EffLNS1I_9ScaleType4KindE0ELNS_15FloatRoundStyleE2ESJ_EENS1_15EpilogueDefaultEEEEEvvEEEEvNT_6ParamsE --------------------------
	.section	.nv.info._ZN7cutlass13device_kernelINS_4gemm6kernel13GemmUniversalIN4cute5tupleIJiiiiEEENS1_10collective13CollectiveMmaINS1_37MainloopSm90TmaGmmaWarpSpecializedFP8ILi7ENS5_IJNS4_1CILi1EEESB_SB_EEENS1_32KernelTmaWarpSpecializedPingpongEEENS5_IJNSA_ILi64EEENSA_ILi128EEENSA_ILi32EEEEEENS_12float_e5m2_tENS5_IJlSB_lEEESJ_SK_NS4_8TiledMMAINS4_8MMA_AtomIJNS4_4SM904GMMA31MMA_64x128x32_F32E5M2E5M2_SS_TNILNSO_7ScaleInE1ELSQ_1EEEEEENS4_6LayoutISC_NS5_IJNSA_ILi0EEESU_SU_EEEEENS5_IJNS4_10UnderscoreESX_SX_EEEEENS4_13SM90_TMA_LOADENS4_14ComposedLayoutINS4_7SwizzleILi1ELi4ELi3EEENS4_18smem_ptr_flag_bitsILi8EEENST_INS5_IJNSA_ILi8EEESH_EEENS5_IJSH_SB_EEEEEEEvNS4_8identityES10_S1A_vS1B_EENS_8epilogue10collective6detail29Sm90TmaWarpSpecializedAdapterINS1E_15DefaultEpilogueISJ_SK_SK_NS1D_6thread17LinearCombinationISJ_Li1EffLNS1I_9ScaleType4KindE0ELNS_15FloatRoundStyleE2ESJ_EENS1_15EpilogueDefaultEEEEEvvEEEEvNT_6ParamsE,"",@"SHT_CUDA_INFO"
	.sectionflags	@""
	.align	4


	//----- nvinfo : EIATTR_CUDA_API_VERSION
	.align		4
        /*0000*/ 	.byte	0x04, 0x37
        /*0002*/ 	.short	(.L_18 - .L_17)
.L_17:
        /*0004*/ 	.word	0x00000082


	//----- nvinfo : EIATTR_KPARAM_INFO
	.align		4
.L_18:
        /*0008*/ 	.byte	0x04, 0x17
        /*000a*/ 	.short	(.L_20 - .L_19)
.L_19:
        /*000c*/ 	.word	0x00000000
        /*0010*/ 	.short	0x0000
        /*0012*/ 	.short	0x0070
        /*0014*/ 	.byte	0x00, 0xf0, 0x01, 0x10


	//----- nvinfo : EIATTR_SPARSE_MMA_MASK
	.align		4
.L_20:
        /*0018*/ 	.byte	0x03, 0x50
        /*001a*/ 	.short	0x0000


	//----- nvinfo : EIATTR_MAXREG_COUNT
	.align		4
        /*001c*/ 	.byte	0x03, 0x1b
        /*001e*/ 	.short	0x00a8


	//----- nvinfo : EIATTR_NUM_BARRIERS
	.align		4
        /*0020*/ 	.byte	0x02, 0x4c
        /*0022*/ 	.byte	0x01
	.zero		1


	//----- nvinfo : EIATTR_MERCURY_ISA_VERSION
	.align		4
        /*0024*/ 	.byte	0x03, 0x5f
        /*0026*/ 	.short	0x0101


	//----- nvinfo : EIATTR_INT_WARP_WIDE_INSTR_OFFSETS
	.align		4
        /*0028*/ 	.byte	0x04, 0x31
        /*002a*/ 	.short	(.L_22 - .L_21)


	//   ....[0]....
.L_21:
        /*002c*/ 	.word	0x00000480


	//   ....[1]....
        /*0030*/ 	.word	0x000004a0


	//   ....[2]....
        /*0034*/ 	.word	0x00000520


	//   ....[3]....
        /*0038*/ 	.word	0x00000530


	//   ....[4]....
        /*003c*/ 	.word	0x00000540


	//   ....[5]....
        /*0040*/ 	.word	0x00000560


	//   ....[6]....
        /*0044*/ 	.word	0x000005b0


	//   ....[7]....
        /*0048*/ 	.word	0x000005d0


	//----- nvinfo : EIATTR_COOP_GROUP_MASK_REGIDS
	.align		4
.L_22:
        /*004c*/ 	.byte	0x04, 0x29
        /*004e*/ 	.short	(.L_24 - .L_23)


	//   ....[0]....
.L_23:
        /*0050*/ 	.word	0xffffffff


	//   ....[1]....
        /*0054*/ 	.word	0xffffffff


	//   ....[2]....
        /*0058*/ 	.word	0xffffffff


	//   ....[3]....
        /*005c*/ 	.word	0xffffffff


	//   ....[4]....
        /*0060*/ 	.word	0xffffffff


	//   ....[5]....
        /*0064*/ 	.word	0xffffffff


	//----- nvinfo : EIATTR_COOP_GROUP_INSTR_OFFSETS
	.align		4
.L_24:
        /*0068*/ 	.byte	0x04, 0x28
        /*006a*/ 	.short	(.L_26 - .L_25)


	//   ....[0]....
.L_25:
        /*006c*/ 	.word	0x00000060


	//   ....[1]....
        /*0070*/ 	.word	0x00000070


	//   ....[2]....
        /*0074*/ 	.word	0x00000130


	//   ....[3]....
        /*0078*/ 	.word	0x00000320


	//   ....[4]....
        /*007c*/ 	.word	0x00000360


	//   ....[5]....
        /*0080*/ 	.word	0x000003a0


	//----- nvinfo : EIATTR_REG_RECONFIG
	.align		4
.L_26:
        /*0084*/ 	.byte	0x01, 0x54
	.zero		2


	//----- nvinfo : EIATTR_MBARRIER_INSTR_OFFSETS
	.align		4
        /*0088*/ 	.byte	0x04, 0x39
        /*008a*/ 	.short	(.L_28 - .L_27)


	//   ....[0]....
.L_27:
        /*008c*/ 	.word	0x00000230
        /*0090*/ 	.word	0x000000ff
        /*0094*/ 	.word	0x00000000
        /*0098*/ 	.short	0x0100
        /*009a*/ 	.byte	0x08
	.zero		1


	//   ....[1]....
        /*009c*/ 	.word	0x00000240
        /*00a0*/ 	.word	0x000000ff
        /*00a4*/ 	.word	0x00000038
        /*00a8*/ 	.short	0x0100
        /*00aa*/ 	.byte	0x08
	.zero		1


	//   ....[2]....
        /*00ac*/ 	.word	0x00000250
        /*00b0*/ 	.word	0x000000ff
        /*00b4*/ 	.word	0x00000008
        /*00b8*/ 	.short	0x0100
        /*00ba*/ 	.byte	0x08
	.zero		1


	//   ....[3]....
        /*00bc*/ 	.word	0x00000260
        /*00c0*/ 	.word	0x000000ff
        /*00c4*/ 	.word	0x00000040
        /*00c8*/ 	.short	0x0100
        /*00ca*/ 	.byte	0x08
	.zero		1


	//   ....[4]....
        /*00cc*/ 	.word	0x00000270
        /*00d0*/ 	.word	0x000000ff
        /*00d4*/ 	.word	0x00000010
        /*00d8*/ 	.short	0x0100
        /*00da*/ 	.byte	0x08
	.zero		1


	//   ....[5]....
        /*00dc*/ 	.word	0x00000280
        /*00e0*/ 	.word	0x000000ff
        /*00e4*/ 	.word	0x00000048
        /*00e8*/ 	.short	0x0100
        /*00ea*/ 	.byte	0x08
	.zero		1


	//   ....[6]....
        /*00ec*/ 	.word	0x00000290
        /*00f0*/ 	.word	0x000000ff
        /*00f4*/ 	.word	0x00000018
        /*00f8*/ 	.short	0x0100
        /*00fa*/ 	.byte	0x08
	.zero		1


	//   ....[7]....
        /*00fc*/ 	.word	0x000002a0
        /*0100*/ 	.word	0x000000ff
        /*0104*/ 	.word	0x00000050
        /*0108*/ 	.short	0x0100
        /*010a*/ 	.byte	0x08
	.zero		1


	//   ....[8]....
        /*010c*/ 	.word	0x000002b0
        /*0110*/ 	.word	0x000000ff
        /*0114*/ 	.word	0x00000020
        /*0118*/ 	.short	0x0100
        /*011a*/ 	.byte	0x08
	.zero		1


	//   ....[9]....
        /*011c*/ 	.word	0x000002c0
        /*0120*/ 	.word	0x000000ff
        /*0124*/ 	.word	0x00000058
        /*0128*/ 	.short	0x0100
        /*012a*/ 	.byte	0x08
	.zero		1


	//   ....[10]....
        /*012c*/ 	.word	0x000002d0
        /*0130*/ 	.word	0x000000ff
        /*0134*/ 	.word	0x00000028
        /*0138*/ 	.short	0x0100
        /*013a*/ 	.byte	0x08
	.zero		1


	//   ....[11]....
        /*013c*/ 	.word	0x000002e0
        /*0140*/ 	.word	0x000000ff
        /*0144*/ 	.word	0x00000060
        /*0148*/ 	.short	0x0100
        /*014a*/ 	.byte	0x08
	.zero		1


	//   ....[12]....
        /*014c*/ 	.word	0x000002f0
        /*0150*/ 	.word	0x000000ff
        /*0154*/ 	.word	0x00000030
        /*0158*/ 	.short	0x0100
        /*015a*/ 	.byte	0x08
	.zero		1


	//   ....[13]....
        /*015c*/ 	.word	0x00000300
        /*0160*/ 	.word	0x000000ff
        /*0164*/ 	.word	0x00000068
        /*0168*/ 	.short	0x0100
        /*016a*/ 	.byte	0x08
	.zero		1


	//   ....[14]....
        /*016c*/ 	.word	0x00000610
        /*0170*/ 	.word	0x000000ff
        /*0174*/ 	.word	0x000000a0
        /*0178*/ 	.short	0x0100
        /*017a*/ 	.byte	0x08
	.zero		1


	//   ....[15]....
        /*017c*/ 	.word	0x00000680
        /*0180*/ 	.word	0x000000ff
        /*0184*/ 	.word	0x000000a8
        /*0188*/ 	.short	0x0100
        /*018a*/ 	.byte	0x08
	.zero		1


	//   ....[16]....
        /*018c*/ 	.word	0x000006a0
        /*0190*/ 	.word	0x000000ff
        /*0194*/ 	.word	0x00000080
        /*0198*/ 	.short	0x0100
        /*019a*/ 	.byte	0x09
	.zero		1


	//   ....[17]....
        /*019c*/ 	.word	0x000006b0
        /*01a0*/ 	.word	0x000000ff
        /*01a4*/ 	.word	0x00000088
        /*01a8*/ 	.short	0x0100
        /*01aa*/ 	.byte	0x09
	.zero		1


	//   ....[18]....
        /*01ac*/ 	.word	0x000006c0
        /*01b0*/ 	.word	0x000000ff
        /*01b4*/ 	.word	0x00000090
        /*01b8*/ 	.short	0x0100
        /*01ba*/ 	.byte	0x09
	.zero		1


	//   ....[19]....
        /*01bc*/ 	.word	0x000006d0
        /*01c0*/ 	.word	0x000000ff
        /*01c4*/ 	.word	0x00000098
        /*01c8*/ 	.short	0x0100
        /*01ca*/ 	.byte	0x09
	.zero		1


	//   ....[20]....
        /*01cc*/ 	.word	0x000014a0
        /*01d0*/ 	.word	0x000000ff
        /*01d4*/ 	.word	0xfffffff8
        /*01d8*/ 	.short	0x010a
        /*01da*/ 	.byte	0x0f
	.zero		1


	//   ....[21]....
        /*01dc*/ 	.word	0x00001980
        /*01e0*/ 	.word	0x000000ff
        /*01e4*/ 	.word	0x00000000
        /*01e8*/ 	.short	0x010a
        /*01ea*/ 	.byte	0x06
	.zero		1


	//   ....[22]....
        /*01ec*/ 	.word	0x000019c0
        /*01f0*/ 	.word	0x000000ff
        /*01f4*/ 	.word	0x00000000
        /*01f8*/ 	.short	0x010a
        /*01fa*/ 	.byte	0x06
	.zero		1


	//   ....[23]....
        /*01fc*/ 	.word	0x00002270
        /*0200*/ 	.word	0x000000ff
        /*0204*/ 	.word	0x00000000
        /*0208*/ 	.short	0x010a
        /*020a*/ 	.byte	0x09
	.zero		1


	//   ....[24]....
        /*020c*/ 	.word	0x000022b0
        /*0210*/ 	.word	0x000000ff
        /*0214*/ 	.word	0x00000000
        /*0218*/ 	.short	0x010a
        /*021a*/ 	.byte	0x09
	.zero		1


	//   ....[25]....
        /*021c*/ 	.word	0x000028c0
        /*0220*/ 	.word	0x000000ff
        /*0224*/ 	.word	0x00000000
        /*0228*/ 	.short	0x0101
        /*022a*/ 	.byte	0x08
	.zero		1


	//   ....[26]....
        /*022c*/ 	.word	0x00002e30
        /*0230*/ 	.word	0x00000011
        /*0234*/ 	.word	0x00000000
        /*0238*/ 	.short	0x0101
        /*023a*/ 	.byte	0x16
	.zero		1


	//   ....[27]....
        /*023c*/ 	.word	0x00002f30
        /*0240*/ 	.word	0x000000ff
        /*0244*/ 	.word	0x00000000
        /*0248*/ 	.short	0x0101
        /*024a*/ 	.byte	0x06
	.zero		1


	//   ....[28]....
        /*024c*/ 	.word	0x00002fe0
        /*0250*/ 	.word	0x000000ff
        /*0254*/ 	.word	0x00000008
        /*0258*/ 	.short	0x010a
        /*025a*/ 	.byte	0x0f
	.zero		1


	//   ....[29]....
        /*025c*/ 	.word	0x000078a0
        /*0260*/ 	.word	0x00000004
        /*0264*/ 	.word	0x00000000
        /*0268*/ 	.short	0x0101
        /*026a*/ 	.byte	0x16
	.zero		1


	//   ....[30]....
        /*026c*/ 	.word	0x00008180
        /*0270*/ 	.word	0x00000013
        /*0274*/ 	.word	0x00000038
        /*0278*/ 	.short	0x010a
        /*027a*/ 	.byte	0x3f
	.zero		1


	//   ....[31]....
        /*027c*/ 	.word	0x00008560
        /*0280*/ 	.word	0x0000000a
        /*0284*/ 	.word	0x000000a8
        /*0288*/ 	.short	0x0101
        /*028a*/ 	.byte	0x3f
	.zero		1


	//   ....[32]....
        /*028c*/ 	.word	0x00008c70
        /*0290*/ 	.word	0x00000005
        /*0294*/ 	.word	0x00000000
        /*0298*/ 	.short	0x010a
        /*029a*/ 	.byte	0x3f
	.zero		1


	//   ....[33]....
        /*029c*/ 	.word	0x00008cf0
        /*02a0*/ 	.word	0x00000007
        /*02a4*/ 	.word	0x00000000
        /*02a8*/ 	.short	0x010a
        /*02aa*/ 	.byte	0x3f
	.zero		1


	//   ....[34]....
        /*02ac*/ 	.word	0x00008d80
        /*02b0*/ 	.word	0x00000006
        /*02b4*/ 	.word	0x00000000
        /*02b8*/ 	.short	0x010a
        /*02ba*/ 	.byte	0x3f
	.zero		1


	//   ....[35]....
        /*02bc*/ 	.word	0x00008e10
        /*02c0*/ 	.word	0x00000009
        /*02c4*/ 	.word	0x00000000
        /*02c8*/ 	.short	0x010a
        /*02ca*/ 	.byte	0x3f
	.zero		1


	//   ....[36]....
        /*02cc*/ 	.word	0x00008ea0
        /*02d0*/ 	.word	0x00000008
        /*02d4*/ 	.word	0x00000000
        /*02d8*/ 	.short	0x010a
        /*02da*/ 	.byte	0x3f
	.zero		1


	//   ....[37]....
        /*02dc*/ 	.word	0x00008f30
        /*02e0*/ 	.word	0x0000000b
        /*02e4*/ 	.word	0x00000000
        /*02e8*/ 	.short	0x010a
        /*02ea*/ 	.byte	0x3f
	.zero		1


	//   ....[38]....
        /*02ec*/ 	.word	0x00008fc0
        /*02f0*/ 	.word	0x00000003
        /*02f4*/ 	.word	0x00000000
        /*02f8*/ 	.short	0x010a
        /*02fa*/ 	.byte	0x3f
	.zero		1


	//   ....[39]....
        /*02fc*/ 	.word	0x00009030
        /*0300*/ 	.word	0x00000011
        /*0304*/ 	.word	0xfffffff8
        /*0308*/ 	.short	0x010a
        /*030a*/ 	.byte	0x3f
	.zero		1


	//   ....[40]....
        /*030c*/ 	.word	0x00009090
        /*0310*/ 	.word	0x00000011
        /*0314*/ 	.word	0x00000000
        /*0318*/ 	.short	0x010a
        /*031a*/ 	.byte	0x3f
	.zero		1


	//   ....[41]....
        /*031c*/ 	.word	0x000090f0
        /*0320*/ 	.word	0x00000012
        /*0324*/ 	.word	0x00000000
        /*0328*/ 	.short	0x010a
        /*032a*/ 	.byte	0x3f
	.zero		1


	//   ....[42]....
        /*032c*/ 	.word	0x00009150
        /*0330*/ 	.word	0x00000011
        /*0334*/ 	.word	0x00000008
        /*0338*/ 	.short	0x010a
        /*033a*/ 	.byte	0x3f
	.zero		1


	//   ....[43]....
        /*033c*/ 	.word	0x00009220
        /*0340*/ 	.word	0x00000013
        /*0344*/ 	.word	0x00000038
        /*0348*/ 	.short	0x010a
        /*034a*/ 	.byte	0x3f
	.zero		1


	//   ....[44]....
        /*034c*/ 	.word	0x00009300
        /*0350*/ 	.word	0x00000005
        /*0354*/ 	.word	0x00000000
        /*0358*/ 	.short	0x010a
        /*035a*/ 	.byte	0x3f
	.zero		1


	//   ....[45]....
        /*035c*/ 	.word	0x00009350
        /*0360*/ 	.word	0x00000007
        /*0364*/ 	.word	0x00000000
        /*0368*/ 	.short	0x010a
        /*036a*/ 	.byte	0x3f
	.zero		1


	//   ....[46]....
        /*036c*/ 	.word	0x000093a0
        /*0370*/ 	.word	0x00000006
        /*0374*/ 	.word	0x00000000
        /*0378*/ 	.short	0x010a
        /*037a*/ 	.byte	0x3f
	.zero		1


	//   ....[47]....
        /*037c*/ 	.word	0x000093f0
        /*0380*/ 	.word	0x00000009
        /*0384*/ 	.word	0x00000000
        /*0388*/ 	.short	0x010a
        /*038a*/ 	.byte	0x3f
	.zero		1


	//   ....[48]....
        /*038c*/ 	.word	0x00009440
        /*0390*/ 	.word	0x00000008
        /*0394*/ 	.word	0x00000000
        /*0398*/ 	.short	0x010a
        /*039a*/ 	.byte	0x3f
	.zero		1


	//   ....[49]....
        /*039c*/ 	.word	0x00009490
        /*03a0*/ 	.word	0x0000000b
        /*03a4*/ 	.word	0x00000000
        /*03a8*/ 	.short	0x010a
        /*03aa*/ 	.byte	0x3f
	.zero		1


	//----- nvinfo : EIATTR_NUM_MBARRIERS
	.align		4
.L_28:
        /*03ac*/ 	.byte	0x03, 0x38
        /*03ae*/ 	.short	0x0014


	//----- nvinfo : EIATTR_EXIT_INSTR_OFFSETS
	.align		4
        /*03b0*/ 	.byte	0x04, 0x1c
        /*03b2*/ 	.short	(.L_30 - .L_29)


	//   ....[0]....
.L_29:
        /*03b4*/ 	.word	0x000011d0


	//   ....[1]....
        /*03b8*/ 	.word	0x00001230


	//   ....[2]....
        /*03bc*/ 	.word	0x00007eb0


	//   ....[3]....
        /*03c0*/ 	.word	0x00007ee0


	//   ....[4]....
        /*03c4*/ 	.word	0x00009010


	//----- nvinfo : EIATTR_MAX_THREADS
	.align		4
.L_30:
        /*03c8*/ 	.byte	0x04, 0x05
        /*03ca*/ 	.short	(.L_32 - .L_31)
.L_31:
        /*03cc*/ 	.word	0x00000180
        /*03d0*/ 	.word	0x00000001
        /*03d4*/ 	.word	0x00000001


	//----- nvinfo : EIATTR_CRS_STACK_SIZE
	.align		4
.L_32:
        /*03d8*/ 	.byte	0x04, 0x1e
        /*03da*/ 	.short	(.L_34 - .L_33)
.L_33:
        /*03dc*/ 	.word	0x00000000


	//----- nvinfo : EIATTR_CBANK_PARAM_SIZE
	.align		4
.L_34:
        /*03e0*/ 	.byte	0x03, 0x19
        /*03e2*/ 	.short	0x0470


	//----- nvinfo : EIATTR_PARAM_CBANK
	.align		4
        /*03e4*/ 	.byte	0x04, 0x0a
        /*03e6*/ 	.short	(.L_36 - .L_35)
	.align		4
.L_35:
        /*03e8*/ 	.word	index@(.nv.constant0._ZN7cutlass13device_kernelINS_4gemm6kernel13GemmUniversalIN4cute5tupleIJiiiiEEENS1_10collective13CollectiveMmaINS1_37MainloopSm90TmaGmmaWarpSpecializedFP8ILi7ENS5_IJNS4_1CILi1EEESB_SB_EEENS1_32KernelTmaWarpSpecializedPingpongEEENS5_IJNSA_ILi64EEENSA_ILi128EEENSA_ILi32EEEEEENS_12float_e5m2_tENS5_IJlSB_lEEESJ_SK_NS4_8TiledMMAINS4_8MMA_AtomIJNS4_4SM904GMMA31MMA_64x128x32_F32E5M2E5M2_SS_TNILNSO_7ScaleInE1ELSQ_1EEEEEENS4_6LayoutISC_NS5_IJNSA_ILi0EEESU_SU_EEEEENS5_IJNS4_10UnderscoreESX_SX_EEEEENS4_13SM90_TMA_LOADENS4_14ComposedLayoutINS4_7SwizzleILi1ELi4ELi3EEENS4_18smem_ptr_flag_bitsILi8EEENST_INS5_IJNSA_ILi8EEESH_EEENS5_IJSH_SB_EEEEEEEvNS4_8identityES10_S1A_vS1B_EENS_8epilogue10collective6detail29Sm90TmaWarpSpecializedAdapterINS1E_15DefaultEpilogueISJ_SK_SK_NS1D_6thread17LinearCombinationISJ_Li1EffLNS1I_9ScaleType4KindE0ELNS_15FloatRoundStyleE2ESJ_EENS1_15EpilogueDefaultEEEEEvvEEEEvNT_6ParamsE)
        /*03ec*/ 	.short	0x0210
        /*03ee*/ 	.short	0x0470


	//----- nvinfo : EIATTR_SW_WAR
	.align		4
.L_36:
        /*03f0*/ 	.byte	0x04, 0x36
        /*03f2*/ 	.short	(.L_38 - .L_37)
.L_37:
        /*03f4*/ 	.word	0x00000008
.L_38:


//--------------------- .nv.callgraph             --------------------------
	.section	.nv.callgraph,"",@"SHT_CUDA_CALLGRAPH"
	.align	4
	.sectionentsize	8
	.align		4
        /*0000*/ 	.word	0x00000000
	.align		4
        /*0004*/ 	.word	0xffffffff
	.align		4
        /*0008*/ 	.word	0x00000000
	.align		4
        /*000c*/ 	.word	0xfffffffe
	.align		4
        /*0010*/ 	.word	0x00000000
	.align		4
        /*0014*/ 	.word	0xfffffffd
	.align		4
        /*0018*/ 	.word	0x00000000
	.align		4
        /*001c*/ 	.word	0xfffffffc


//--------------------- .nv.constant4             --------------------------
	.section	.nv.constant4,"a",@progbits
	.align	8
	.align		8
.nv.constant4:
        /*0000*/ 	.dword	_ZN40_INTERNAL_c8c1a657_4_k_cu_de58f7da_300864cuda3std3__45__cpo5beginE
	.align		8
        /*0008*/ 	.dword	_ZN40_INTERNAL_c8c1a657_4_k_cu_de58f7da_300864cuda3std3__45__cpo3endE
	.align		8
        /*0010*/ 	.dword	_ZN40_INTERNAL_c8c1a657_4_k_cu_de58f7da_300864cuda3std3__45__cpo6cbeginE
	.align		8
        /*0018*/ 	.dword	_ZN40_INTERNAL_c8c1a657_4_k_cu_de58f7da_300864cuda3std3__45__cpo4cendE
	.align		8
        /*0020*/ 	.dword	_ZN40_INTERNAL_c8c1a657_4_k_cu_de58f7da_300864cuda3std3__442_GLOBAL__N__c8c1a657_4_k_cu_de58f7da_300866ignoreE
	.align		8
        /*0028*/ 	.dword	_ZN40_INTERNAL_c8c1a657_4_k_cu_de58f7da_300864cuda3std3__419piecewise_constructE
	.align		8
        /*0030*/ 	.dword	_ZN40_INTERNAL_c8c1a657_4_k_cu_de58f7da_300864cuda3std3__48in_placeE
	.align		8
        /*0038*/ 	.dword	_ZN40_INTERNAL_c8c1a657_4_k_cu_de58f7da_300864cuda3std6ranges3__45__cpo4swapE
	.align		8
        /*0040*/ 	.dword	_ZN40_INTERNAL_c8c1a657_4_k_cu_de58f7da_300864cuda3std6ranges3__45__cpo9iter_moveE
	.align		8
        /*0048*/ 	.dword	_ZN40_INTERNAL_c8c1a657_4_k_cu_de58f7da_300864cute7productE
	.align		8
        /*0050*/ 	.dword	_ZN40_INTERNAL_c8c1a657_4_k_cu_de58f7da_300864cute1_E


//--------------------- .text._ZN7cutlass13device_kernelINS_4gemm6kernel13GemmUniversalIN4cute5tupleIJiiiiEEENS1_10collective13CollectiveMmaINS1_37MainloopSm90TmaGmmaWarpSpecializedFP8ILi7ENS5_IJNS4_1CILi1EEESB_SB_EEENS1_32KernelTmaWarpSpecializedPingpongEEENS5_IJNSA_ILi64EEENSA_ILi128EEENSA_ILi32EEEEEENS_12float_e5m2_tENS5_IJlSB_lEEESJ_SK_NS4_8TiledMMAINS4_8MMA_AtomIJNS4_4SM904GMMA31MMA_64x128x32_F32E5M2E5M2_SS_TNILNSO_7ScaleInE1ELSQ_1EEEEEENS4_6LayoutISC_NS5_IJNSA_ILi0EEESU_SU_EEEEENS5_IJNS4_10UnderscoreESX_SX_EEEEENS4_13SM90_TMA_LOADENS4_14ComposedLayoutINS4_7SwizzleILi1ELi4ELi3EEENS4_18smem_ptr_flag_bitsILi8EEENST_INS5_IJNSA_ILi8EEESH_EEENS5_IJSH_SB_EEEEEEEvNS4_8identityES10_S1A_vS1B_EENS_8epilogue10collective6detail29Sm90TmaWarpSpecializedAdapterINS1E_15DefaultEpilogueISJ_SK_SK_NS1D_6thread17LinearCombinationISJ_Li1EffLNS1I_9ScaleType4KindE0ELNS_15FloatRoundStyleE2ESJ_EENS1_15EpilogueDefaultEEEEEvvEEEEvNT_6ParamsE --------------------------
	.section	.text._ZN7cutlass13device_kernelINS_4gemm6kernel13GemmUniversalIN4cute5tupleIJiiiiEEENS1_10collective13CollectiveMmaINS1_37MainloopSm90TmaGmmaWarpSpecializedFP8ILi7ENS5_IJNS4_1CILi1EEESB_SB_EEENS1_32KernelTmaWarpSpecializedPingpongEEENS5_IJNSA_ILi64EEENSA_ILi128EEENSA_ILi32EEEEEENS_12float_e5m2_tENS5_IJlSB_lEEESJ_SK_NS4_8TiledMMAINS4_8MMA_AtomIJNS4_4SM904GMMA31MMA_64x128x32_F32E5M2E5M2_SS_TNILNSO_7ScaleInE1ELSQ_1EEEEEENS4_6LayoutISC_NS5_IJNSA_ILi0EEESU_SU_EEEEENS5_IJNS4_10UnderscoreESX_SX_EEEEENS4_13SM90_TMA_LOADENS4_14ComposedLayoutINS4_7SwizzleILi1ELi4ELi3EEENS4_18smem_ptr_flag_bitsILi8EEENST_INS5_IJNSA_ILi8EEESH_EEENS5_IJSH_SB_EEEEEEEvNS4_8identityES10_S1A_vS1B_EENS_8epilogue10collective6detail29Sm90TmaWarpSpecializedAdapterINS1E_15DefaultEpilogueISJ_SK_SK_NS1D_6thread17LinearCombinationISJ_Li1EffLNS1I_9ScaleType4KindE0ELNS_15FloatRoundStyleE2ESJ_EENS1_15EpilogueDefaultEEEEEvvEEEEvNT_6ParamsE,"ax",@progbits
	.align	128
.text._ZN7cutlass13device_kernelINS_4gemm6kernel13GemmUniversalIN4cute5tupleIJiiiiEEENS1_10collective13CollectiveMmaINS1_37MainloopSm90TmaGmmaWarpSpecializedFP8ILi7ENS5_IJNS4_1CILi1EEESB_SB_EEENS1_32KernelTmaWarpSpecializedPingpongEEENS5_IJNSA_ILi64EEENSA_ILi128EEENSA_ILi32EEEEEENS_12float_e5m2_tENS5_IJlSB_lEEESJ_SK_NS4_8TiledMMAINS4_8MMA_AtomIJNS4_4SM904GMMA31MMA_64x128x32_F32E5M2E5M2_SS_TNILNSO_7ScaleInE1ELSQ_1EEEEEENS4_6LayoutISC_NS5_IJNSA_ILi0EEESU_SU_EEEEENS5_IJNS4_10UnderscoreESX_SX_EEEEENS4_13SM90_TMA_LOADENS4_14ComposedLayoutINS4_7SwizzleILi1ELi4ELi3EEENS4_18smem_ptr_flag_bitsILi8EEENST_INS5_IJNSA_ILi8EEESH_EEENS5_IJSH_SB_EEEEEEEvNS4_8identityES10_S1A_vS1B_EENS_8epilogue10collective6detail29Sm90TmaWarpSpecializedAdapterINS1E_15DefaultEpilogueISJ_SK_SK_NS1D_6thread17LinearCombinationISJ_Li1EffLNS1I_9ScaleType4KindE0ELNS_15FloatRoundStyleE2ESJ_EENS1_15EpilogueDefaultEEEEEvvEEEEvNT_6ParamsE:
        .type           _ZN7cutlass13device_kernelINS_4gemm6kernel13GemmUniversalIN4cute5tupleIJiiiiEEENS1_10collective13CollectiveMmaINS1_37MainloopSm90TmaGmmaWarpSpecializedFP8ILi7ENS5_IJNS4_1CILi1EEESB_SB_EEENS1_32KernelTmaWarpSpecializedPingpongEEENS5_IJNSA_ILi64EEENSA_ILi128EEENSA_ILi32EEEEEENS_12float_e5m2_tENS5_IJlSB_lEEESJ_SK_NS4_8TiledMMAINS4_8MMA_AtomIJNS4_4SM904GMMA31MMA_64x128x32_F32E5M2E5M2_SS_TNILNSO_7ScaleInE1ELSQ_1EEEEEENS4_6LayoutISC_NS5_IJNSA_ILi0EEESU_SU_EEEEENS5_IJNS4_10UnderscoreESX_SX_EEEEENS4_13SM90_TMA_LOADENS4_14ComposedLayoutINS4_7SwizzleILi1ELi4ELi3EEENS4_18smem_ptr_flag_bitsILi8EEENST_INS5_IJNSA_ILi8EEESH_EEENS5_IJSH_SB_EEEEEEEvNS4_8identityES10_S1A_vS1B_EENS_8epilogue10collective6detail29Sm90TmaWarpSpecializedAdapterINS1E_15DefaultEpilogueISJ_SK_SK_NS1D_6thread17LinearCombinationISJ_Li1EffLNS1I_9ScaleType4KindE0ELNS_15FloatRoundStyleE2ESJ_EENS1_15EpilogueDefaultEEEEEvvEEEEvNT_6ParamsE,@function
        .size           _ZN7cutlass13device_kernelINS_4gemm6kernel13GemmUniversalIN4cute5tupleIJiiiiEEENS1_10collective13CollectiveMmaINS1_37MainloopSm90TmaGmmaWarpSpecializedFP8ILi7ENS5_IJNS4_1CILi1EEESB_SB_EEENS1_32KernelTmaWarpSpecializedPingpongEEENS5_IJNSA_ILi64EEENSA_ILi128EEENSA_ILi32EEEEEENS_12float_e5m2_tENS5_IJlSB_lEEESJ_SK_NS4_8TiledMMAINS4_8MMA_AtomIJNS4_4SM904GMMA31MMA_64x128x32_F32E5M2E5M2_SS_TNILNSO_7ScaleInE1ELSQ_1EEEEEENS4_6LayoutISC_NS5_IJNSA_ILi0EEESU_SU_EEEEENS5_IJNS4_10UnderscoreESX_SX_EEEEENS4_13SM90_TMA_LOADENS4_14ComposedLayoutINS4_7SwizzleILi1ELi4ELi3EEENS4_18smem_ptr_flag_bitsILi8EEENST_INS5_IJNSA_ILi8EEESH_EEENS5_IJSH_SB_EEEEEEEvNS4_8identityES10_S1A_vS1B_EENS_8epilogue10collective6detail29Sm90TmaWarpSpecializedAdapterINS1E_15DefaultEpilogueISJ_SK_SK_NS1D_6thread17LinearCombinationISJ_Li1EffLNS1I_9ScaleType4KindE0ELNS_15FloatRoundStyleE2ESJ_EENS1_15EpilogueDefaultEEEEEvvEEEEvNT_6ParamsE,(.L_x_210 - _ZN7cutlass13device_kernelINS_4gemm6kernel13GemmUniversalIN4cute5tupleIJiiiiEEENS1_10collective13CollectiveMmaINS1_37MainloopSm90TmaGmmaWarpSpecializedFP8ILi7ENS5_IJNS4_1CILi1EEESB_SB_EEENS1_32KernelTmaWarpSpecializedPingpongEEENS5_IJNSA_ILi64EEENSA_ILi128EEENSA_ILi32EEEEEENS_12float_e5m2_tENS5_IJlSB_lEEESJ_SK_NS4_8TiledMMAINS4_8MMA_AtomIJNS4_4SM904GMMA31MMA_64x128x32_F32E5M2E5M2_SS_TNILNSO_7ScaleInE1ELSQ_1EEEEEENS4_6LayoutISC_NS5_IJNSA_ILi0EEESU_SU_EEEEENS5_IJNS4_10UnderscoreESX_SX_EEEEENS4_13SM90_TMA_LOADENS4_14ComposedLayoutINS4_7SwizzleILi1ELi4ELi3EEENS4_18smem_ptr_flag_bitsILi8EEENST_INS5_IJNSA_ILi8EEESH_EEENS5_IJSH_SB_EEEEEEEvNS4_8identityES10_S1A_vS1B_EENS_8epilogue10collective6detail29Sm90TmaWarpSpecializedAdapterINS1E_15DefaultEpilogueISJ_SK_SK_NS1D_6thread17LinearCombinationISJ_Li1EffLNS1I_9ScaleType4KindE0ELNS_15FloatRoundStyleE2ESJ_EENS1_15EpilogueDefaultEEEEEvvEEEEvNT_6ParamsE)
        .other          _ZN7cutlass13device_kernelINS_4gemm6kernel13GemmUniversalIN4cute5tupleIJiiiiEEENS1_10collective13CollectiveMmaINS1_37MainloopSm90TmaGmmaWarpSpecializedFP8ILi7ENS5_IJNS4_1CILi1EEESB_SB_EEENS1_32KernelTmaWarpSpecializedPingpongEEENS5_IJNSA_ILi64EEENSA_ILi128EEENSA_ILi32EEEEEENS_12float_e5m2_tENS5_IJlSB_lEEESJ_SK_NS4_8TiledMMAINS4_8MMA_AtomIJNS4_4SM904GMMA31MMA_64x128x32_F32E5M2E5M2_SS_TNILNSO_7ScaleInE1ELSQ_1EEEEEENS4_6LayoutISC_NS5_IJNSA_ILi0EEESU_SU_EEEEENS5_IJNS4_10UnderscoreESX_SX_EEEEENS4_13SM90_TMA_LOADENS4_14ComposedLayoutINS4_7SwizzleILi1ELi4ELi3EEENS4_18smem_ptr_flag_bitsILi8EEENST_INS5_IJNSA_ILi8EEESH_EEENS5_IJSH_SB_EEEEEEEvNS4_8identityES10_S1A_vS1B_EENS_8epilogue10collective6detail29Sm90TmaWarpSpecializedAdapterINS1E_15DefaultEpilogueISJ_SK_SK_NS1D_6thread17LinearCombinationISJ_Li1EffLNS1I_9ScaleType4KindE0ELNS_15FloatRoundStyleE2ESJ_EENS1_15EpilogueDefaultEEEEEvvEEEEvNT_6ParamsE,@"STO_CUDA_ENTRY STV_DEFAULT"
_ZN7cutlass13device_kernelINS_4gemm6kernel13GemmUniversalIN4cute5tupleIJiiiiEEENS1_10collective13CollectiveMmaINS1_37MainloopSm90TmaGmmaWarpSpecializedFP8ILi7ENS5_IJNS4_1CILi1EEESB_SB_EEENS1_32KernelTmaWarpSpecializedPingpongEEENS5_IJNSA_ILi64EEENSA_ILi128EEENSA_ILi32EEEEEENS_12float_e5m2_tENS5_IJlSB_lEEESJ_SK_NS4_8TiledMMAINS4_8MMA_AtomIJNS4_4SM904GMMA31MMA_64x128x32_F32E5M2E5M2_SS_TNILNSO_7ScaleInE1ELSQ_1EEEEEENS4_6LayoutISC_NS5_IJNSA_ILi0EEESU_SU_EEEEENS5_IJNS4_10UnderscoreESX_SX_EEEEENS4_13SM90_TMA_LOADENS4_14ComposedLayoutINS4_7SwizzleILi1ELi4ELi3EEENS4_18smem_ptr_flag_bitsILi8EEENST_INS5_IJNSA_ILi8EEESH_EEENS5_IJSH_SB_EEEEEEEvNS4_8identityES10_S1A_vS1B_EENS_8epilogue10collective6detail29Sm90TmaWarpSpecializedAdapterINS1E_15DefaultEpilogueISJ_SK_SK_NS1D_6thread17LinearCombinationISJ_Li1EffLNS1I_9ScaleType4KindE0ELNS_15FloatRoundStyleE2ESJ_EENS1_15EpilogueDefaultEEEEEvvEEEEvNT_6ParamsE:
[----:B------:R-:W-:Y:S01]  /*0000*/  LDC R1, c[0x0][0x28] ;  /* 0x00000a00ff017b82 */ /* 0x000fe20000000800 */
[----:B------:R-:W0:Y:S01]  /*0010*/  S2R R13, SR_TID.X ;  /* 0x00000000000d7919 */ /* 0x000e220000002100 */
[----:B------:R-:W-:Y:S01]  /*0020*/  ELECT P0, URZ, PT ;  /* 0x00000000003f782f */ /* 0x000fe20003800000 */
[----:B------:R-:W-:Y:S01]  /*0030*/  BSSY B0, `(.L_x_0) ;  /* 0x000000f000007945 */ /* 0x000fe20003800000 */
[--C-:B0-----:R-:W-:Y:S02]  /*0040*/  SHF.R.U32.HI R0, RZ, 0x5, R13.reuse ;  /* 0x00000005ff007819 */ /* 0x101fe4000001160d */
[----:B------:R-:W-:-:S03]  /*0050*/  SHF.R.U32.HI R4, RZ, 0x7, R13 ;  /* 0x00000007ff047819 */ /* 0x000fc6000001160d */
[----:B------:R-:W0:Y:S04]  /*0060*/  SHFL.IDX PT, R2, R0, RZ, 0x1f ;  /* 0x00001fff00027589 */ /* 0x000e2800000e0000 */
[----:B------:R1:W2:Y:S01]  /*0070*/  SHFL.IDX PT, R5, R4, RZ, 0x1f ;  /* 0x00001fff04057589 */ /* 0x0002a200000e0000 */
[----:B0-----:R-:W-:-:S13]  /*0080*/  ISETP.NE.OR P0, PT, R2, RZ, !P0 ;  /* 0x000000ff0200720c */ /* 0x001fda0004705670 */
[----:B-12---:R-:W-:Y:S05]  /*0090*/  @P0 BRA `(.L_x_1) ;  /* 0x0000000000200947 */ /* 0x006fea0003800000 */
[----:B------:R-:W-:Y:S02]  /*00a0*/  ULDC.64 UR4, c[0x0][0x198] ;  /* 0x0000660000047ab9 */ /* 0x000fe40000000a00 */
[----:B------:R-:W-:Y:S02]  /*00b0*/  UIADD3 UR6, UP0, UR4, 0xf0, URZ ;  /* 0x000000f004067890 */ /* 0x000fe4000ff1e03f */
[----:B------:R-:W-:Y:S02]  /*00c0*/  UIADD3 UR4, UP1, UR4, 0x1f0, URZ ;  /* 0x000001f004047890 */ /* 0x000fe4000ff3e03f */
[----:B------:R-:W-:Y:S02]  /*00d0*/  UIADD3.X UR7, URZ, UR5, URZ, UP0, !UPT ;  /* 0x000000053f077290 */ /* 0x000fe400087fe43f */
[----:B------:R-:W-:-:S07]  /*00e0*/  UIADD3.X UR5, URZ, UR5, URZ, UP1, !UPT ;  /* 0x000000053f057290 */ /* 0x000fce0008ffe43f */
[----:B------:R0:W-:Y:S02]  /*00f0*/  UTMACCTL.PF [UR6] ;  /* 0x00000000060079b9 */ /* 0x0001e40008040000 */
[----:B------:R0:W-:Y:S02]  /*0100*/  UTMACCTL.PF [UR4] ;  /* 0x00000000040079b9 */ /* 0x0001e40008040000 */
[----:B0-----:R-:W-:Y:S01]  /*0110*/  NOP ;  /* 0x0000000000007918 */ /* 0x001fe20000000000 */
.L_x_1:
[----:B------:R-:W-:Y:S05]  /*0120*/  BSYNC B0 ;  /* 0x0000000000007941 */ /* 0x000fea0003800000 */
.L_x_0:
[----:B------:R-:W0:Y:S02]  /*0130*/  SHFL.IDX PT, R3, R0, RZ, 0x1f ;  /* 0x00001fff00037589 */ /* 0x000e2400000e0000 */
[----:B0-----:R-:W-:-:S13]  /*0140*/  ISETP.NE.AND P0, PT, R3, RZ, PT ;  /* 0x000000ff0300720c */ /* 0x001fda0003f05270 */
[----:B------:R-:W-:Y:S05]  /*0150*/  @P0 BRA `(.L_x_2) ;  /* 0x0000000000700947 */ /* 0x000fea0003800000 */
[----:B------:R-:W0:Y:S01]  /*0160*/  S2UR UR8, SR_CgaCtaId ;  /* 0x00000000000879c3 */ /* 0x000e220000008800 */
[----:B------:R-:W-:Y:S01]  /*0170*/  UMOV UR4, 0x400 ;  /* 0x0000040000047882 */ /* 0x000fe20000000000 */
[----:B------:R-:W-:Y:S01]  /*0180*/  UMOV UR5, 0x1 ;  /* 0x0000000100057882 */ /* 0x000fe20000000000 */
[----:B------:R-:W-:Y:S01]  /*0190*/  UMOV UR6, 0x80 ;  /* 0x0000008000067882 */ /* 0x000fe20000000000 */
[----:B------:R-:W-:Y:S01]  /*01a0*/  ELECT P0, URZ, PT ;  /* 0x00000000003f782f */ /* 0x000fe20003800000 */
[----:B------:R-:W-:-:S04]  /*01b0*/  UIADD3 UR6, -UR6, 0x100000, URZ ;  /* 0x0010000006067890 */ /* 0x000fc8000fffe13f */
[----:B------:R-:W-:Y:S02]  /*01c0*/  USHF.L.U32 UR7, UR6, 0xb, URZ ;  /* 0x0000000b06077899 */ /* 0x000fe4000800063f */
[----:B------:R-:W-:Y:S02]  /*01d0*/  USHF.L.U32 UR6, UR6, 0x1, URZ ;  /* 0x0000000106067899 */ /* 0x000fe4000800063f */
[----:B0-----:R-:W-:Y:S02]  /*01e0*/  ULEA UR8, UR8, UR4, 0x18 ;  /* 0x0000000408087291 */ /* 0x001fe4000f8ec03f */
[----:B------:R-:W-:-:S04]  /*01f0*/  UIADD3 UR4, -UR5, 0x100000, URZ ;  /* 0x0010000005047890 */ /* 0x000fc8000fffe13f */
[----:B------:R-:W-:Y:S02]  /*0200*/  USHF.L.U32 UR5, UR4, 0xb, URZ ;  /* 0x0000000b04057899 */ /* 0x000fe4000800063f */
[----:B------:R-:W-:Y:S01]  /*0210*/  USHF.L.U32 UR4, UR4, 0x1, URZ ;  /* 0x0000000104047899 */ /* 0x000fe2000800063f */
[----:B------:R-:W0:Y:S11]  /*0220*/  FENCE.VIEW.ASYNC.S ;  /* 0x00000000000073c6 */ /* 0x000e360000000000 */
[----:B0-----:R0:W1:Y:S01]  /*0230*/  SYNCS.EXCH.64 URZ, [UR8], UR4 ;  /* 0x00000004083f75b2 */ /* 0x0010620008000100 */
[----:B------:R0:W2:Y:S01]  /*0240*/  SYNCS.EXCH.64 URZ, [UR8+0x38], UR6 ;  /* 0x00003806083f75b2 */ /* 0x0000a20008000100 */
[----:B------:R0:W3:Y:S01]  /*0250*/  SYNCS.EXCH.64 URZ, [UR8+0x8], UR4 ;  /* 0x00000804083f75b2 */ /* 0x0000e20008000100 */
[----:B------:R0:W4:Y:S01]  /*0260*/  SYNCS.EXCH.64 URZ, [UR8+0x40], UR6 ;  /* 0x00004006083f75b2 */ /* 0x0001220008000100 */
[----:B------:R0:W0:Y:S01]  /*0270*/  SYNCS.EXCH.64 URZ, [UR8+0x10], UR4 ;  /* 0x00001004083f75b2 */ /* 0x0000220008000100 */
        /* <DEDUP_REMOVED lines=9> */
[----:B------:R-:W-:Y:S01]  /*0310*/  NOP ;  /* 0x0000000000007918 */ /* 0x000fe20000000000 */
.L_x_2:
[----:B------:R-:W5:Y:S01]  /*0320*/  SHFL.IDX PT, R6, R0, RZ, 0x1f ;  /* 0x00001fff00067589 */ /* 0x000f6200000e0000 */
[----:B------:R-:W-:Y:S01]  /*0330*/  ELECT P0, URZ, PT ;  /* 0x00000000003f782f */ /* 0x000fe20003800000 */
[----:B------:R-:W-:Y:S01]  /*0340*/  NOP ;  /* 0x0000000000007918 */ /* 0x000fe20000000000 */
[----:B------:R-:W-:Y:S01]  /*0350*/  ELECT P1, URZ, PT ;  /* 0x00000000003f782f */ /* 0x000fe20003820000 */
[----:B------:R1:W2:Y:S01]  /*0360*/  SHFL.IDX PT, R3, R0, RZ, 0x1f ;  /* 0x00001fff00037589 */ /* 0x0002a200000e0000 */
[----:B0-----:R-:W-:Y:S01]  /*0370*/  UMOV UR4, 0x20 ;  /* 0x0000002000047882 */ /* 0x001fe20000000000 */
[----:B------:R-:W-:Y:S01]  /*0380*/  UMOV UR11, 0x80 ;  /* 0x00000080000b7882 */ /* 0x000fe20000000000 */
[----:B------:R-:W-:Y:S01]  /*0390*/  NOP ;  /* 0x0000000000007918 */ /* 0x000fe20000000000 */
[----:B------:R-:W0:Y:S01]  /*03a0*/  SHFL.IDX PT, R4, R4, RZ, 0x1f ;  /* 0x00001fff04047589 */ /* 0x000e2200000e0000 */
[C---:B------:R-:W-:Y:S01]  /*03b0*/  VIADD R33, R5.reuse, 0xffffffff ;  /* 0xffffffff05217836 */ /* 0x040fe20000000000 */
[----:B------:R-:W-:Y:S01]  /*03c0*/  ULDC.64 UR18, c[0x0][0x208] ;  /* 0x0000820000127ab9 */ /* 0x000fe20000000a00 */
[----:B------:R-:W-:-:S02]  /*03d0*/  ISETP.NE.AND P3, PT, R5, RZ, PT ;  /* 0x000000ff0500720c */ /* 0x000fc40003f65270 */
[----:B-1----:R-:W-:Y:S02]  /*03e0*/  SHF.R.S32.HI R0, RZ, 0x1f, R13 ;  /* 0x0000001fff007819 */ /* 0x002fe4000001140d */
[----:B------:R-:W-:Y:S02]  /*03f0*/  ISETP.GE.U32.AND P2, PT, R33, 0x2, PT ;  /* 0x000000022100780c */ /* 0x000fe40003f46070 */
[----:B------:R-:W-:-:S04]  /*0400*/  LEA.HI R0, R0, R13, RZ, 0x7 ;  /* 0x0000000d00007211 */ /* 0x000fc800078f38ff */
[----:B------:R-:W-:Y:S02]  /*0410*/  LOP3.LUT R0, R0, 0xffffff80, RZ, 0xc0, !PT ;  /* 0xffffff8000007812 */ /* 0x000fe400078ec0ff */
[----:B-----5:R-:W-:-:S03]  /*0420*/  ISETP.NE.OR P0, PT, R6, RZ, !P0 ;  /* 0x000000ff0600720c */ /* 0x020fc60004705670 */
[----:B------:R-:W-:Y:S01]  /*0430*/  IMAD.IADD R11, R13, 0x1, -R0 ;  /* 0x000000010d0b7824 */ /* 0x000fe200078e0a00 */
[----:B--2---:R-:W-:Y:S02]  /*0440*/  ISETP.NE.OR P1, PT, R3, RZ, !P1 ;  /* 0x000000ff0300720c */ /* 0x004fe40004f25670 */
[----:B------:R-:W-:Y:S02]  /*0450*/  SHF.R.S32.HI R3, RZ, 0x1f, R2 ;  /* 0x0000001fff037819 */ /* 0x000fe40000011402 */
[----:B0-----:R-:W-:Y:S02]  /*0460*/  R2UR UR15, R4 ;  /* 0x00000000040f72ca */ /* 0x001fe400000e0000 */
[----:B------:R-:W-:-:S03]  /*0470*/  LEA.HI R3, R3, R2, RZ, 0x2 ;  /* 0x0000000203037211 */ /* 0x000fc600078f10ff */
[----:B------:R-:W-:Y:S01]  /*0480*/  VOTEU.ALL UP0, P0 ;  /* 0x00000000003f7886 */ /* 0x000fe20000000000 */
[----:B------:R-:W-:-:S03]  /*0490*/  LOP3.LUT R3, R3, 0xfffffffc, RZ, 0xc0, !PT ;  /* 0xfffffffc03037812 */ /* 0x000fc600078ec0ff */
[----:B------:R-:W-:Y:S01]  /*04a0*/  VOTEU.ALL UP1, P1 ;  /* 0x00000000003f7886 */ /* 0x000fe20000820000 */
[----:B------:R-:W0:Y:S01]  /*04b0*/  @!UP0 S2UR UR7, SR_CgaCtaId ;  /* 0x00000000000789c3 */ /* 0x000e220000008800 */
[----:B------:R-:W-:Y:S01]  /*04c0*/  @!UP0 UMOV UR6, 0x400 ;  /* 0x0000040000068882 */ /* 0x000fe20000000000 */
[----:B------:R-:W-:-:S04]  /*04d0*/  @!UP0 UIADD3 UR4, -UR4, 0x100000, URZ ;  /* 0x0010000004048890 */ /* 0x000fc8000fffe13f */
[----:B------:R-:W-:Y:S02]  /*04e0*/  @!UP0 USHF.L.U32 UR5, UR4, 0xb, URZ ;  /* 0x0000000b04058899 */ /* 0x000fe4000800063f */
[----:B------:R-:W-:Y:S01]  /*04f0*/  @!UP0 USHF.L.U32 UR4, UR4, 0x1, URZ ;  /* 0x0000000104048899 */ /* 0x000fe2000800063f */
[----:B------:R-:W-:Y:S01]  /*0500*/  IMAD.IADD R20, R2, 0x1, -R3 ;  /* 0x0000000102147824 */ /* 0x000fe200078e0a03 */
[----:B------:R-:W-:Y:S01]  /*0510*/  @!UP1 UMOV UR9, 0x400 ;  /* 0x0000040000099882 */ /* 0x000fe20000000000 */
[----:B------:R-:W-:Y:S01]  /*0520*/  VOTEU.ALL UP2, P1 ;  /* 0x00000000003f7886 */ /* 0x000fe20000840000 */
[----:B------:R-:W-:Y:S01]  /*0530*/  VOTEU.ALL UP3, P1 ;  /* 0x00000000003f7886 */ /* 0x000fe20000860000 */
[----:B------:R-:W-:Y:S01]  /*0540*/  VOTEU.ALL UP4, P1 ;  /* 0x00000000003f7886 */ /* 0x000fe20000880000 */
[----:B------:R-:W1:Y:S01]  /*0550*/  @!UP1 S2UR UR10, SR_CgaCtaId ;  /* 0x00000000000a99c3 */ /* 0x000e620000008800 */
[----:B------:R-:W-:Y:S01]  /*0560*/  VOTEU.ALL UP5, P1 ;  /* 0x00000000003f7886 */ /* 0x000fe200008a0000 */
[----:B0-----:R-:W-:-:S02]  /*0570*/  @!UP0 ULEA UR8, UR7, UR6, 0x18 ;  /* 0x0000000607088291 */ /* 0x001fc4000f8ec03f */
[----:B------:R-:W-:-:S04]  /*0580*/  @!UP1 UIADD3 UR6, -UR11, 0x100000, URZ ;  /* 0x001000000b069890 */ /* 0x000fc8000fffe13f */
[----:B------:R-:W-:Y:S02]  /*0590*/  @!UP1 USHF.L.U32 UR7, UR6, 0xb, URZ ;  /* 0x0000000b06079899 */ /* 0x000fe4000800063f */
[----:B------:R-:W-:Y:S01]  /*05a0*/  @!UP1 USHF.L.U32 UR6, UR6, 0x1, URZ ;  /* 0x0000000106069899 */ /* 0x000fe2000800063f */
[----:B------:R-:W-:Y:S01]  /*05b0*/  VOTEU.ALL UP0, P0 ;  /* 0x00000000003f7886 */ /* 0x000fe20000000000 */
[----:B-1----:R-:W-:Y:S01]  /*05c0*/  @!UP1 ULEA UR9, UR10, UR9, 0x18 ;  /* 0x000000090a099291 */ /* 0x002fe2000f8ec03f */
[----:B------:R-:W-:Y:S02]  /*05d0*/  VOTEU.ALL UP1, P0 ;  /* 0x00000000003f7886 */ /* 0x000fe40000020000 */
[----:B------:R-:W-:Y:S01]  /*05e0*/  ULDC.64 UR10, c[0x0][0x598] ;  /* 0x00016600000a7ab9 */ /* 0x000fe20000000a00 */
[----:B------:R-:W-:Y:S01]  /*05f0*/  ISETP.NE.AND P0, PT, R20, 0x3, PT ;  /* 0x000000031400780c */ /* 0x000fe20003f05270 */
[----:B------:R-:W0:Y:S02]  /*0600*/  FENCE.VIEW.ASYNC.S ;  /* 0x00000000000073c6 */ /* 0x000e240000000000 */
[----:B0-----:R0:W3:Y:S01]  /*0610*/  @!UP0 SYNCS.EXCH.64 URZ, [UR8+0xa0], UR4 ;  /* 0x0000a004083f85b2 */ /* 0x0010e20008000100 */
[----:B------:R-:W-:-:S02]  /*0620*/  ISETP.NE.U32.AND P1, PT, RZ, UR10, PT ;  /* 0x0000000aff007c0c */ /* 0x000fc4000bf25070 */
[----:B------:R-:W-:Y:S02]  /*0630*/  ISETP.EQ.OR P0, PT, R20, RZ, !P0 ;  /* 0x000000ff1400720c */ /* 0x000fe40004702670 */
[----:B------:R-:W-:Y:S02]  /*0640*/  ISETP.NE.AND.EX P1, PT, RZ, UR11, PT, P1 ;  /* 0x0000000bff007c0c */ /* 0x000fe4000bf25310 */
[----:B------:R-:W-:-:S04]  /*0650*/  ISETP.EQ.AND P0, PT, R5, RZ, P0 ;  /* 0x000000ff0500720c */ /* 0x000fc80000702270 */
[----:B------:R-:W-:-:S04]  /*0660*/  SEL R7, RZ, 0x1, !P0 ;  /* 0x00000001ff077807 */ /* 0x000fc80004000000 */
[----:B------:R-:W-:Y:S01]  /*0670*/  SEL R7, R7, 0x2, P2 ;  /* 0x0000000207077807 */ /* 0x000fe20001000000 */
[----:B------:R0:W3:Y:S01]  /*0680*/  @!UP1 SYNCS.EXCH.64 URZ, [UR8+0xa8], UR4 ;  /* 0x0000a804083f95b2 */ /* 0x0000e20008000100 */
[----:B------:R-:W-:Y:S01]  /*0690*/  NOP ;  /* 0x0000000000007918 */ /* 0x000fe20000000000 */
[----:B------:R0:W3:Y:S01]  /*06a0*/  @!UP2 SYNCS.EXCH.64 URZ, [UR9+0x80], UR6 ;  /* 0x00008006093fa5b2 */ /* 0x0000e20008000100 */
[----:B------:R0:W3:Y:S01]  /*06b0*/  @!UP3 SYNCS.EXCH.64 URZ, [UR9+0x88], UR6 ;  /* 0x00008806093fb5b2 */ /* 0x0000e20008000100 */
[----:B------:R0:W3:Y:S01]  /*06c0*/  @!UP4 SYNCS.EXCH.64 URZ, [UR9+0x90], UR6 ;  /* 0x00009006093fc5b2 */ /* 0x0000e20008000100 */
[----:B------:R0:W3:Y:S01]  /*06d0*/  @!UP5 SYNCS.EXCH.64 URZ, [UR9+0x98], UR6 ;  /* 0x00009806093fd5b2 */ /* 0x0000e20008000100 */
[----:B------:R-:W-:Y:S01]  /*06e0*/  NOP ;  /* 0x0000000000007918 */ /* 0x000fe20000000000 */
[----:B---34-:R-:W-:Y:S06]  /*06f0*/  BAR.SYNC.DEFER_BLOCKING 0x0 ;  /* 0x0000000000007b1d */ /* 0x018fec0000010000 */
[----:B0-----:R-:W-:Y:S05]  /*0700*/  @!P1 BRA `(.L_x_3) ;  /* 0x00000000001c9947 */ /* 0x001fea0003800000 */
[----:B------:R-:W0:Y:S02]  /*0710*/  LDC.64 R2, c[0x0][0x598] ;  /* 0x00016600ff027b82 */ /* 0x000e240000000a00 */
[----:B0-----:R-:W2:Y:S02]  /*0720*/  LDG.E.64 R2, desc[UR18][R2.64] ;  /* 0x0000001202027981 */ /* 0x001ea4000c1e1b00 */
[----:B--2---:R-:W-:-:S04]  /*0730*/  ISETP.NE.U32.AND P0, PT, R2, RZ, PT ;  /* 0x000000ff0200720c */ /* 0x004fc80003f05070 */
[----:B------:R-:W-:-:S13]  /*0740*/  ISETP.NE.AND.EX P0, PT, R3, RZ, PT, P0 ;  /* 0x000000ff0300720c */ /* 0x000fda0003f05300 */
[----:B------:R-:W-:Y:S05]  /*0750*/  @!P0 BRA `(.L_x_3) ;  /* 0x0000000000088947 */ /* 0x000fea0003800000 */
[----:B------:R2:W5:Y:S01]  /*0760*/  LD.E R10, desc[UR18][R2.64] ;  /* 0x00000012020a7980 */ /* 0x000562000c101900 */
[----:B------:R-:W-:Y:S05]  /*0770*/  BRA `(.L_x_4) ;  /* 0x0000000000207947 */ /* 0x000fea0003800000 */
.L_x_3:
[----:B------:R-:W-:Y:S02]  /*0780*/  ULDC.64 UR4, c[0x0][0x588] ;  /* 0x0001620000047ab9 */ /* 0x000fe40000000a00 */
[----:B------:R-:W-:-:S04]  /*0790*/  ISETP.NE.U32.AND P0, PT, RZ, UR4, PT ;  /* 0x00000004ff007c0c */ /* 0x000fc8000bf05070 */
[----:B------:R-:W-:-:S13]  /*07a0*/  ISETP.NE.AND.EX P0, PT, RZ, UR5, PT, P0 ;  /* 0x00000005ff007c0c */ /* 0x000fda000bf05300 */
[----:B------:R-:W-:Y:S05]  /*07b0*/  @!P0 BRA `(.L_x_5) ;  /* 0x00000000000c8947 */ /* 0x000fea0003800000 */
[----:B------:R-:W0:Y:S02]  /*07c0*/  LDC.64 R2, c[0x0][0x588] ;  /* 0x00016200ff027b82 */ /* 0x000e240000000a00 */
[----:B0-----:R1:W5:Y:S01]  /*07d0*/  LDG.E R10, desc[UR18][R2.64] ;  /* 0x00000012020a7981 */ /* 0x001362000c1e1900 */
[----:B------:R-:W-:Y:S05]  /*07e0*/  BRA `(.L_x_4) ;  /* 0x0000000000047947 */ /* 0x000fea0003800000 */
.L_x_5:
[----:B------:R-:W0:Y:S02]  /*07f0*/  LDC R10, c[0x0][0x580] ;  /* 0x00016000ff0a7b82 */ /* 0x000e240000000800 */
.L_x_4:
[----:B------:R-:W-:Y:S02]  /*0800*/  ULDC.64 UR4, c[0x0][0x5a0] ;  /* 0x0001680000047ab9 */ /* 0x000fe40000000a00 */
[----:B------:R-:W-:-:S04]  /*0810*/  ISETP.NE.U32.AND P0, PT, RZ, UR4, PT ;  /* 0x00000004ff007c0c */ /* 0x000fc8000bf05070 */
[----:B------:R-:W-:-:S13]  /*0820*/  ISETP.NE.AND.EX P0, PT, RZ, UR5, PT, P0 ;  /* 0x00000005ff007c0c */ /* 0x000fda000bf05300 */
[----:B------:R-:W-:Y:S05]  /*0830*/  @!P0 BRA `(.L_x_6) ;  /* 0x00000000001c8947 */ /* 0x000fea0003800000 */
[----:B-12---:R-:W1:Y:S02]  /*0840*/  LDC.64 R2, c[0x0][0x5a0] ;  /* 0x00016800ff027b82 */ /* 0x006e640000000a00 */
[----:B-1----:R-:W2:Y:S02]  /*0850*/  LDG.E.64 R2, desc[UR18][R2.64] ;  /* 0x0000001202027981 */ /* 0x002ea4000c1e1b00 */
[----:B--2---:R-:W-:-:S04]  /*0860*/  ISETP.NE.U32.AND P0, PT, R2, RZ, PT ;  /* 0x000000ff0200720c */ /* 0x004fc80003f05070 */
[----:B------:R-:W-:-:S13]  /*0870*/  ISETP.NE.AND.EX P0, PT, R3, RZ, PT, P0 ;  /* 0x000000ff0300720c */ /* 0x000fda0003f05300 */
[----:B------:R-:W-:Y:S05]  /*0880*/  @!P0 BRA `(.L_x_6) ;  /* 0x0000000000088947 */ /* 0x000fea0003800000 */
[----:B------:R1:W5:Y:S01]  /*0890*/  LD.E R12, desc[UR18][R2.64] ;  /* 0x00000012020c7980 */ /* 0x000362000c101900 */
[----:B------:R-:W-:Y:S05]  /*08a0*/  BRA `(.L_x_7) ;  /* 0x0000000000207947 */ /* 0x000fea0003800000 */
.L_x_6:
[----:B------:R-:W-:Y:S02]  /*08b0*/  ULDC.64 UR4, c[0x0][0x590] ;  /* 0x0001640000047ab9 */ /* 0x000fe40000000a00 */
[----:B------:R-:W-:-:S04]  /*08c0*/  ISETP.NE.U32.AND P0, PT, RZ, UR4, PT ;  /* 0x00000004ff007c0c */ /* 0x000fc8000bf05070 */
[----:B------:R-:W-:-:S13]  /*08d0*/  ISETP.NE.AND.EX P0, PT, RZ, UR5, PT, P0 ;  /* 0x00000005ff007c0c */ /* 0x000fda000bf05300 */
[----:B------:R-:W-:Y:S05]  /*08e0*/  @!P0 BRA `(.L_x_8) ;  /* 0x00000000000c8947 */ /* 0x000fea0003800000 */
[----:B-12---:R-:W1:Y:S02]  /*08f0*/  LDC.64 R2, c[0x0][0x590] ;  /* 0x00016400ff027b82 */ /* 0x006e640000000a00 */
[----:B-1----:R4:W5:Y:S01]  /*0900*/  LDG.E R12, desc[UR18][R2.64] ;  /* 0x00000012020c7981 */ /* 0x002962000c1e1900 */
[----:B------:R-:W-:Y:S05]  /*0910*/  BRA `(.L_x_7) ;  /* 0x0000000000047947 */ /* 0x000fea0003800000 */
.L_x_8:
[----:B------:R-:W3:Y:S02]  /*0920*/  LDC R12, c[0x0][0x584] ;  /* 0x00016100ff0c7b82 */ /* 0x000ee40000000800 */
.L_x_7:
[----:B------:R-:W0:Y:S01]  /*0930*/  LDC R0, c[0x0][0x65c] ;  /* 0x00019700ff007b82 */ /* 0x000e220000000800 */
[----:B------:R-:W1:Y:S01]  /*0940*/  S2R R21, SR_CTAID.Y ;  /* 0x0000000000157919 */ /* 0x000e620000002600 */
[----:B------:R-:W-:Y:S01]  /*0950*/  ULDC UR8, c[0x0][0x28c] ;  /* 0x0000a30000087ab9 */ /* 0x000fe20000000800 */
[----:B------:R-:W-:Y:S01]  /*0960*/  ISETP.NE.AND P0, PT, R5, 0x2, PT ;  /* 0x000000020500780c */ /* 0x000fe20003f05270 */
[----:B------:R-:W-:Y:S01]  /*0970*/  UIADD3 UR8, UR8, 0x1f, URZ ;  /* 0x0000001f08087890 */ /* 0x000fe2000fffe03f */
[----:B------:R-:W3:Y:S01]  /*0980*/  S2R R14, SR_CTAID.X ;  /* 0x00000000000e7919 */ /* 0x000ee20000002500 */
[----:B------:R-:W-:Y:S01]  /*0990*/  UMOV UR5, URZ ;  /* 0x0000003f00057c82 */ /* 0x000fe20008000000 */
[----:B------:R-:W-:Y:S01]  /*09a0*/  UMOV UR4, URZ ;  /* 0x0000003f00047c82 */ /* 0x000fe20008000000 */
[----:B------:R-:W-:-:S04]  /*09b0*/  USHF.R.S32.HI UR9, URZ, 0x1f, UR8 ;  /* 0x0000001f3f097899 */ /* 0x000fc80008011408 */
[----:B------:R-:W-:-:S04]  /*09c0*/  ULEA.HI UR9, UR9, UR8, URZ, 0x5 ;  /* 0x0000000809097291 */ /* 0x000fc8000f8f283f */
[----:B------:R-:W-:Y:S01]  /*09d0*/  USHF.R.S32.HI UR13, URZ, 0x5, UR9 ;  /* 0x000000053f0d7899 */ /* 0x000fe20008011409 */
[----:B0-----:R-:W-:-:S13]  /*09e0*/  ISETP.NE.AND P2, PT, R0, 0x1, PT ;  /* 0x000000010000780c */ /* 0x001fda0003f45270 */
[----:B------:R-:W3:Y:S01]  /*09f0*/  @P2 LDC R15, c[0x0][0x10] ;  /* 0x00000400ff0f2b82 */ /* 0x000ee20000000800 */
[----:B-12-4-:R-:W-:Y:S02]  /*0a00*/  @P2 IMAD.MOV.U32 R2, RZ, RZ, R21 ;  /* 0x000000ffff022224 */ /* 0x016fe400078e0015 */
[----:B------:R-:W-:Y:S02]  /*0a10*/  @P2 IMAD.MOV.U32 R3, RZ, RZ, RZ ;  /* 0x000000ffff032224 */ /* 0x000fe400078e00ff */
[----:B------:R-:W-:-:S03]  /*0a20*/  @P2 IMAD.MOV.U32 R5, RZ, RZ, RZ ;  /* 0x000000ffff052224 */ /* 0x000fc600078e00ff */
[----:B------:R-:W0:Y:S01]  /*0a30*/  @!P2 LDC R9, c[0x0][0xc] ;  /* 0x00000300ff09ab82 */ /* 0x000e220000000800 */
[----:B------:R-:W-:Y:S01]  /*0a40*/  ULDC UR6, c[0x0][0xc] ;  /* 0x0000030000067ab9 */ /* 0x000fe20000000800 */
[----:B------:R-:W-:Y:S02]  /*0a50*/  ULDC UR7, c[0x0][0x10] ;  /* 0x0000040000077ab9 */ /* 0x000fe40000000800 */
[----:B------:R-:W-:-:S04]  /*0a60*/  UIMAD.WIDE.U32 UR6, UR6, UR7, URZ ;  /* 0x00000007060672a5 */ /* 0x000fc8000f8e003f */
[----:B------:R-:W1:Y:S01]  /*0a70*/  LDC R8, c[0x0][0x14] ;  /* 0x00000500ff087b82 */ /* 0x000e620000000800 */
[----:B---3--:R-:W-:-:S04]  /*0a80*/  @P2 IMAD.WIDE.U32 R2, R14, R15, R2 ;  /* 0x0000000f0e022225 */ /* 0x008fc800078e0002 */
[----:B------:R-:W-:Y:S02]  /*0a90*/  IMAD.MOV.U32 R15, RZ, RZ, RZ ;  /* 0x000000ffff0f7224 */ /* 0x000fe400078e00ff */
[----:B------:R-:W-:Y:S02]  /*0aa0*/  @P2 IMAD.IADD R3, R3, 0x1, R5 ;  /* 0x0000000103032824 */ /* 0x000fe400078e0205 */
[----:B0-----:R-:W-:-:S04]  /*0ab0*/  @!P2 IMAD.WIDE.U32 R4, R9, R21, R14 ;  /* 0x000000150904a225 */ /* 0x001fc800078e000e */
[----:B------:R-:W-:Y:S02]  /*0ac0*/  @!P2 IMAD.MOV.U32 R2, RZ, RZ, R4 ;  /* 0x000000ffff02a224 */ /* 0x000fe400078e0004 */
[----:B------:R-:W-:Y:S02]  /*0ad0*/  @!P2 IMAD.MOV.U32 R3, RZ, RZ, R5 ;  /* 0x000000ffff03a224 */ /* 0x000fe400078e0005 */
[C---:B-1----:R-:W-:Y:S02]  /*0ae0*/  IMAD R17, R8.reuse, UR7, RZ ;  /* 0x0000000708117c24 */ /* 0x042fe4000f8e02ff */
[----:B------:R-:W-:Y:S01]  /*0af0*/  IMAD.WIDE.U32 R8, R8, UR6, RZ ;  /* 0x0000000608087c25 */ /* 0x000fe2000f8e00ff */
[----:B------:R-:W-:-:S03]  /*0b00*/  ULDC.64 UR6, c[0x0][0x650] ;  /* 0x0001940000067ab9 */ /* 0x000fc60000000a00 */
[----:B------:R-:W-:Y:S01]  /*0b10*/  IMAD.IADD R0, R9, 0x1, R17 ;  /* 0x0000000109007824 */ /* 0x000fe200078e0211 */
[----:B------:R-:W-:Y:S06]  /*0b20*/  @P0 BRA `(.L_x_9) ;  /* 0x0000000000280947 */ /* 0x000fec0003800000 */
[----:B------:R-:W-:Y:S01]  /*0b30*/  UIMAD.WIDE.U32 UR4, UR13, 0x24924925, URZ ;  /* 0x249249250d0478a5 */ /* 0x000fe2000f8e003f */
[----:B------:R-:W-:Y:S01]  /*0b40*/  IADD3 R2, P0, R2, R8, RZ ;  /* 0x0000000802027210 */ /* 0x000fe20007f1e0ff */
[----:B------:R-:W-:Y:S02]  /*0b50*/  UISETP.GE.U32.AND UP0, UPT, UR13, 0x7, UPT ;  /* 0x000000070d00788c */ /* 0x000fe4000bf06070 */
[----:B------:R-:W-:Y:S02]  /*0b60*/  UIADD3 UR4, -UR5, UR13, URZ ;  /* 0x0000000d05047290 */ /* 0x000fe4000fffe13f */
[----:B------:R-:W-:Y:S02]  /*0b70*/  IMAD.X R3, R0, 0x1, R3, P0 ;  /* 0x0000000100037824 */ /* 0x000fe400000e0603 */
[----:B------:R-:W-:-:S04]  /*0b80*/  ULEA.HI UR4, UR4, UR5, URZ, 0x1f ;  /* 0x0000000504047291 */ /* 0x000fc8000f8ff83f */
[----:B------:R-:W-:-:S03]  /*0b90*/  USHF.R.U32.HI UR5, URZ, 0x2, UR4 ;  /* 0x000000023f057899 */ /* 0x000fc60008011604 */
[----:B------:R-:W-:Y:S01]  /*0ba0*/  UMOV UR4, URZ ;  /* 0x0000003f00047c82 */ /* 0x000fe20008000000 */
[----:B------:R-:W-:Y:S02]  /*0bb0*/  @UP0 ULOP3.LUT UR4, UR5, 0x1, URZ, 0xc0, !UPT ;  /* 0x0000000105040892 */ /* 0x000fe4000f8ec03f */
[----:B------:R-:W-:-:S12]  /*0bc0*/  UIMAD UR5, UR5, -0x7, UR13 ;  /* 0xfffffff9050578a4 */ /* 0x000fd8000f8e020d */
.L_x_9:
[----:B------:R-:W-:Y:S01]  /*0bd0*/  ISETP.GE.U32.AND P0, PT, R2, UR6, PT ;  /* 0x0000000602007c0c */ /* 0x000fe2000bf06070 */
[----:B------:R-:W-:Y:S01]  /*0be0*/  IMAD.MOV.U32 R6, RZ, RZ, -0x1 ;  /* 0xffffffffff067424 */ /* 0x000fe200078e00ff */
[----:B------:R-:W-:Y:S01]  /*0bf0*/  PRMT R16, RZ, 0x7610, R16 ;  /* 0x00007610ff107816 */ /* 0x000fe20000000010 */
[----:B------:R-:W-:Y:S01]  /*0c00*/  IMAD.MOV.U32 R5, RZ, RZ, -0x1 ;  /* 0xffffffffff057424 */ /* 0x000fe200078e00ff */
[----:B------:R-:W-:Y:S01]  /*0c10*/  ISETP.GE.U32.AND.EX P0, PT, R3, UR7, PT, P0 ;  /* 0x0000000703007c0c */ /* 0x000fe2000bf06100 */
[----:B------:R-:W-:-:S12]  /*0c20*/  IMAD.MOV.U32 R4, RZ, RZ, -0x1 ;  /* 0xffffffffff047424 */ /* 0x000fd800078e00ff */
[----:B------:R-:W-:Y:S05]  /*0c30*/  @P0 BRA `(.L_x_10) ;  /* 0x00000004005c0947 */ /* 0x000fea0003800000 */
[----:B------:R-:W0:Y:S01]  /*0c40*/  LDC.64 R24, c[0x0][0x628] ;  /* 0x00018a00ff187b82 */ /* 0x000e220000000a00 */
[----:B------:R-:W-:Y:S02]  /*0c50*/  IMAD.MOV.U32 R4, RZ, RZ, R2 ;  /* 0x000000ffff047224 */ /* 0x000fe400078e0002 */
[----:B------:R-:W-:-:S05]  /*0c60*/  IMAD.MOV.U32 R5, RZ, RZ, R3 ;  /* 0x000000ffff057224 */ /* 0x000fca00078e0003 */
[----:B------:R-:W1:Y:S08]  /*0c70*/  LDC R6, c[0x0][0x630] ;  /* 0x00018c00ff067b82 */ /* 0x000e700000000800 */
[----:B------:R-:W2:Y:S01]  /*0c80*/  LDC.64 R26, c[0x0][0x620] ;  /* 0x00018800ff1a7b82 */ /* 0x000ea20000000a00 */
[----:B0-----:R-:W-:-:S04]  /*0c90*/  ISETP.NE.U32.AND P0, PT, R24, RZ, PT ;  /* 0x000000ff1800720c */ /* 0x001fc80003f05070 */
[----:B------:R-:W-:-:S13]  /*0ca0*/  ISETP.NE.AND.EX P0, PT, R25, RZ, PT, P0 ;  /* 0x000000ff1900720c */ /* 0x000fda0003f05300 */
[----:B-12---:R-:W-:Y:S05]  /*0cb0*/  @!P0 BRA `(.L_x_11) ;  /* 0x0000000000288947 */ /* 0x006fea0003800000 */
[----:B------:R-:W0:Y:S02]  /*0cc0*/  LDC R19, c[0x0][0x634] ;  /* 0x00018d00ff137b82 */ /* 0x000e240000000800 */
[----:B0-----:R-:W-:-:S05]  /*0cd0*/  IADD3 R19, P0, R2, R19, RZ ;  /* 0x0000001302137210 */ /* 0x001fca0007f1e0ff */
[----:B------:R-:W-:-:S04]  /*0ce0*/  IMAD.X R23, RZ, RZ, R3, P0 ;  /* 0x000000ffff177224 */ /* 0x000fc800000e0603 */
[----:B------:R-:W-:-:S04]  /*0cf0*/  IMAD.WIDE.U32 R4, R23, R24, RZ ;  /* 0x0000001817047225 */ /* 0x000fc800078e00ff */
[----:B------:R-:W-:-:S04]  /*0d00*/  IMAD.WIDE.U32 R16, P0, R19, R25, R4 ;  /* 0x0000001913107225 */ /* 0x000fc80007800004 */
[----:B------:R-:W-:-:S04]  /*0d10*/  IMAD.WIDE.U32 R4, R19, R24, RZ ;  /* 0x0000001813047225 */ /* 0x000fc800078e00ff */
[----:B------:R-:W-:Y:S01]  /*0d20*/  IMAD.X R19, RZ, RZ, RZ, P0 ;  /* 0x000000ffff137224 */ /* 0x000fe200000e06ff */
[----:B------:R-:W-:Y:S01]  /*0d30*/  IADD3 RZ, P0, R5, R16, RZ ;  /* 0x0000001005ff7210 */ /* 0x000fe20007f1e0ff */
[----:B------:R-:W-:-:S04]  /*0d40*/  IMAD.MOV.U32 R18, RZ, RZ, R17 ;  /* 0x000000ffff127224 */ /* 0x000fc800078e0011 */
[----:B------:R-:W-:-:S08]  /*0d50*/  IMAD.WIDE.U32.X R4, R23, R25, R18, P0 ;  /* 0x0000001917047225 */ /* 0x000fd000000e0412 */
.L_x_11:
[--C-:B------:R-:W-:Y:S01]  /*0d60*/  SHF.R.U64 R32, R4, R6, R5.reuse ;  /* 0x0000000604207219 */ /* 0x100fe20000001205 */
[----:B------:R-:W0:Y:S01]  /*0d70*/  LDC.64 R28, c[0x0][0x640] ;  /* 0x00019000ff1c7b82 */ /* 0x000e220000000a00 */
[----:B------:R-:W-:Y:S01]  /*0d80*/  I2FP.F32.U32 R4, R14 ;  /* 0x0000000e00047245 */ /* 0x000fe20000201000 */
[----:B------:R-:W-:Y:S01]  /*0d90*/  ULDC UR6, c[0x0][0x150] ;  /* 0x0000540000067ab9 */ /* 0x000fe20000000800 */
[----:B------:R-:W-:Y:S02]  /*0da0*/  SHF.R.U32.HI R5, RZ, R6, R5 ;  /* 0x00000006ff057219 */ /* 0x000fe40000011605 */
[----:B------:R-:W-:Y:S01]  /*0db0*/  IADD3 R17, P0, RZ, -R32, RZ ;  /* 0x80000020ff117210 */ /* 0x000fe20007f1e0ff */
[----:B------:R-:W-:Y:S01]  /*0dc0*/  FMUL R6, R4, UR6 ;  /* 0x0000000604067c20 */ /* 0x000fe20008400000 */
[----:B------:R-:W-:Y:S01]  /*0dd0*/  ULDC UR6, c[0x0][0x154] ;  /* 0x0000550000067ab9 */ /* 0x000fe20000000800 */
[----:B------:R-:W1:Y:S02]  /*0de0*/  LDC R18, c[0x0][0x618] ;  /* 0x00018600ff127b82 */ /* 0x000e640000000800 */
[----:B------:R-:W-:-:S02]  /*0df0*/  IMAD.X R19, RZ, RZ, ~R5, P0 ;  /* 0x000000ffff137224 */ /* 0x000fc400000e0e05 */
[----:B------:R-:W2:Y:S01]  /*0e00*/  F2I.U32.TRUNC.NTZ R6, R6 ;  /* 0x0000000600067305 */ /* 0x000ea2000020f000 */
[----:B------:R-:W-:-:S03]  /*0e10*/  IMAD.WIDE.U32 R4, R17, R26, R2 ;  /* 0x0000001a11047225 */ /* 0x000fc600078e0002 */
[----:B------:R-:W3:Y:S01]  /*0e20*/  LDC R15, c[0x0][0x144] ;  /* 0x00005100ff0f7b82 */ /* 0x000ee20000000800 */
[----:B------:R-:W-:-:S04]  /*0e30*/  IMAD R16, R19, R26, RZ ;  /* 0x0000001a13107224 */ /* 0x000fc800078e02ff */
[----:B------:R-:W-:-:S03]  /*0e40*/  IMAD R17, R17, R27, R16 ;  /* 0x0000001b11117224 */ /* 0x000fc600078e0210 */
[----:B------:R-:W4:Y:S01]  /*0e50*/  LDC R22, c[0x0][0x608] ;  /* 0x00018200ff167b82 */ /* 0x000f220000000800 */
[----:B------:R-:W-:Y:S01]  /*0e60*/  IMAD.IADD R17, R5, 0x1, R17 ;  /* 0x0000000105117824 */ /* 0x000fe200078e0211 */
[----:B0-----:R-:W-:Y:S01]  /*0e70*/  ISETP.NE.U32.AND P0, PT, R28, RZ, PT ;  /* 0x000000ff1c00720c */ /* 0x001fe20003f05070 */
[----:B--2---:R-:W-:-:S03]  /*0e80*/  IMAD.MOV R5, RZ, RZ, -R6 ;  /* 0x000000ffff057224 */ /* 0x004fc600078e0a06 */
[----:B------:R-:W-:Y:S02]  /*0e90*/  ISETP.NE.AND.EX P0, PT, R29, RZ, PT, P0 ;  /* 0x000000ff1d00720c */ /* 0x000fe40003f05300 */
[----:B------:R-:W0:Y:S01]  /*0ea0*/  LDC R19, c[0x0][0x658] ;  /* 0x00019600ff137b82 */ /* 0x000e220000000800 */
[-CC-:B-1----:R-:W-:Y:S02]  /*0eb0*/  SHF.R.U64 R26, R4, R18.reuse, R17.reuse ;  /* 0x00000012041a7219 */ /* 0x182fe40000001211 */
[----:B------:R-:W-:Y:S02]  /*0ec0*/  I2FP.F32.U32 R4, R21 ;  /* 0x0000001500047245 */ /* 0x000fe40000201000 */
[----:B------:R-:W-:Y:S01]  /*0ed0*/  SHF.R.U32.HI R17, RZ, R18, R17 ;  /* 0x00000012ff117219 */ /* 0x000fe20000011611 */
[----:B------:R-:W-:Y:S02]  /*0ee0*/  IMAD.MOV.U32 R18, RZ, RZ, 0x1 ;  /* 0x00000001ff127424 */ /* 0x000fe400078e00ff */
[----:B------:R-:W1:Y:S01]  /*0ef0*/  LDC R24, c[0x0][0x148] ;  /* 0x00005200ff187b82 */ /* 0x000e620000000800 */
[----:B---3--:R-:W-:-:S02]  /*0f00*/  IMAD R6, R15, R5, R14 ;  /* 0x000000050f067224 */ /* 0x008fc400078e020e */
[----:B------:R-:W-:Y:S01]  /*0f10*/  FMUL R5, R4, UR6 ;  /* 0x0000000604057c20 */ /* 0x000fe20008400000 */
[----:B------:R-:W-:-:S04]  /*0f20*/  IMAD.MOV.U32 R4, RZ, RZ, -0x1 ;  /* 0xffffffffff047424 */ /* 0x000fc800078e00ff */
[----:B------:R-:W2:Y:S01]  /*0f30*/  LDC R25, c[0x0][0x600] ;  /* 0x00018000ff197b82 */ /* 0x000ea20000000800 */
[-CC-:B----4-:R-:W-:Y:S02]  /*0f40*/  SHF.R.U64 R34, R26, R22.reuse, R17.reuse ;  /* 0x000000161a227219 */ /* 0x190fe40000001211 */
[----:B------:R-:W-:Y:S02]  /*0f50*/  SHF.R.U32.HI R14, RZ, R22, R17 ;  /* 0x00000016ff0e7219 */ /* 0x000fe40000011611 */
[----:B------:R3:W4:Y:S03]  /*0f60*/  F2I.U32.TRUNC.NTZ R22, R5 ;  /* 0x0000000500167305 */ /* 0x000726000020f000 */
[----:B------:R-:W1:Y:S01]  /*0f70*/  LDC R27, c[0x0][0x648] ;  /* 0x00019200ff1b7b82 */ /* 0x000e620000000800 */
[-C--:B0-----:R-:W-:Y:S02]  /*0f80*/  SHF.R.U64 R36, R34, R19.reuse, R14 ;  /* 0x0000001322247219 */ /* 0x081fe4000000120e */
[----:B------:R-:W-:-:S02]  /*0f90*/  SHF.L.U32 R4, R4, R19, RZ ;  /* 0x0000001304047219 */ /* 0x000fc400000006ff */
[-C--:B------:R-:W-:Y:S02]  /*0fa0*/  SHF.R.U32.HI R14, RZ, R19.reuse, R14 ;  /* 0x00000013ff0e7219 */ /* 0x080fe4000001160e */
[----:B------:R-:W-:Y:S01]  /*0fb0*/  SHF.L.U32 R18, R18, R19, RZ ;  /* 0x0000001312127219 */ /* 0x000fe200000006ff */
[----:B------:R-:W0:Y:S01]  /*0fc0*/  LDC R31, c[0x0][0x638] ;  /* 0x00018e00ff1f7b82 */ /* 0x000e220000000800 */
[----:B------:R-:W-:Y:S01]  /*0fd0*/  LOP3.LUT R19, RZ, R4, RZ, 0x33, !PT ;  /* 0x00000004ff137212 */ /* 0x000fe200078e33ff */
[----:B------:R-:W-:Y:S02]  /*0fe0*/  IMAD.MOV.U32 R4, RZ, RZ, R36 ;  /* 0x000000ffff047224 */ /* 0x000fe400078e0024 */
[----:B---3--:R-:W-:-:S04]  /*0ff0*/  IMAD.MOV.U32 R5, RZ, RZ, R14 ;  /* 0x000000ffff057224 */ /* 0x008fc800078e000e */
[----:B------:R-:W3:Y:S01]  /*1000*/  LDC R30, c[0x0][0x610] ;  /* 0x00018400ff1e7b82 */ /* 0x000ee20000000800 */
[----:B----4-:R-:W-:Y:S05]  /*1010*/  @!P0 BRA `(.L_x_12) ;  /* 0x0000000000288947 */ /* 0x010fea0003800000 */
[----:B------:R-:W4:Y:S02]  /*1020*/  LDC R17, c[0x0][0x64c] ;  /* 0x00019300ff117b82 */ /* 0x000f240000000800 */
[----:B----4-:R-:W-:-:S05]  /*1030*/  IADD3 R17, P0, R36, R17, RZ ;  /* 0x0000001124117210 */ /* 0x010fca0007f1e0ff */
        /* <DEDUP_REMOVED lines=8> */
.L_x_12:
[----:B-1----:R-:W-:Y:S01]  /*10c0*/  SHF.R.U64 R4, R4, R27, R5 ;  /* 0x0000001b04047219 */ /* 0x002fe20000001205 */
[----:B--2---:R-:W-:Y:S01]  /*10d0*/  VIADD R5, R25, 0xffffffff ;  /* 0xffffffff19057836 */ /* 0x004fe20000000000 */
[----:B------:R-:W-:Y:S01]  /*10e0*/  LOP3.LUT R19, R34, R19, RZ, 0xc0, !PT ;  /* 0x0000001322137212 */ /* 0x000fe200078ec0ff */
[----:B------:R-:W-:Y:S02]  /*10f0*/  IMAD.MOV R22, RZ, RZ, -R22 ;  /* 0x000000ffff167224 */ /* 0x000fe400078e0a16 */
[----:B------:R-:W-:Y:S01]  /*1100*/  IMAD.MOV R14, RZ, RZ, -R4 ;  /* 0x000000ffff0e7224 */ /* 0x000fe200078e0a04 */
[----:B------:R-:W-:Y:S01]  /*1110*/  LOP3.LUT R5, R26, R5, RZ, 0xc0, !PT ;  /* 0x000000051a057212 */ /* 0x000fe200078ec0ff */
[----:B------:R-:W-:Y:S02]  /*1120*/  IMAD R19, R18, R4, R19 ;  /* 0x0000000412137224 */ /* 0x000fe400078e0213 */
[----:B------:R-:W-:Y:S02]  /*1130*/  @P2 IMAD R6, R24, R22, R21 ;  /* 0x0000001618062224 */ /* 0x000fe400078e0215 */
[----:B0-----:R-:W-:-:S02]  /*1140*/  IMAD R4, R14, R31, R36 ;  /* 0x0000001f0e047224 */ /* 0x001fc400078e0224 */
[----:B---3--:R-:W-:Y:S02]  /*1150*/  IMAD R6, R19, R30, R6 ;  /* 0x0000001e13067224 */ /* 0x008fe400078e0206 */
[----:B------:R-:W-:Y:S02]  /*1160*/  IMAD R15, R4, R25, R5 ;  /* 0x00000019040f7224 */ /* 0x000fe400078e0205 */
[----:B------:R-:W-:Y:S02]  /*1170*/  IMAD.MOV.U32 R16, RZ, RZ, 0x1 ;  /* 0x00000001ff107424 */ /* 0x000fe400078e00ff */
[----:B------:R-:W-:Y:S01]  /*1180*/  IMAD.MOV.U32 R4, RZ, RZ, R32 ;  /* 0x000000ffff047224 */ /* 0x000fe200078e0020 */
[----:B------:R-:W-:Y:S02]  /*1190*/  SEL R5, R15, R6, !P2 ;  /* 0x000000060f057207 */ /* 0x000fe40005000000 */
[----:B------:R-:W-:-:S07]  /*11a0*/  SEL R6, R6, R15, !P2 ;  /* 0x0000000f06067207 */ /* 0x000fce0005000000 */
.L_x_10:
[----:B------:R-:W-:Y:S05]  /*11b0*/  @!P3 BRA `(.L_x_13) ;  /* 0x0000006c0040b947 */ /* 0x000fea0003800000 */
[----:B------:R-:W-:-:S13]  /*11c0*/  ISETP.GT.U32.AND P0, PT, R33, 0x1, PT ;  /* 0x000000012100780c */ /* 0x000fda0003f04070 */
[----:B------:R-:W-:Y:S05]  /*11d0*/  @P0 EXIT ;  /* 0x000000000000094d */ /* 0x000fea0003800000 */
.L_x_14:
[----:B------:R-:W-:-:S08]  /*11e0*/  NOP ;  /* 0x0000000000007918 */ /* 0x000fd00000000000 */
[----:B------:R-:W0:Y:S02]  /*11f0*/  USETMAXREG.TRY_ALLOC.CTAPOOL UP0, 0xe8 ;  /* 0x000000e8000079c8 */ /* 0x000e240008000600 */
[----:B0-----:R-:W-:-:S13]  /*1200*/  PLOP3.LUT P0, PT, PT, PT, UP0, 0x80, 0x0 ;  /* 0x000000000000781c */ /* 0x001fda0003f0f008 */
[----:B------:R-:W-:Y:S05]  /*1210*/  @!P0 BRA `(.L_x_14) ;  /* 0xfffffffc00f08947 */ /* 0x000fea000383ffff */
[----:B------:R-:W-:-:S13]  /*1220*/  LOP3.LUT P0, RZ, R16, 0xff, RZ, 0xc0, !PT ;  /* 0x000000ff10ff7812 */ /* 0x000fda000780c0ff */
[----:B------:R-:W-:Y:S05]  /*1230*/  @!P0 EXIT ;  /* 0x000000000000894d */ /* 0x000fea0003800000 */
[----:B------:R-:W0:Y:S01]  /*1240*/  S2UR UR6, SR_CgaCtaId ;  /* 0x00000000000679c3 */ /* 0x000e220000008800 */
[----:B------:R-:W-:Y:S01]  /*1250*/  SHF.R.S32.HI R14, RZ, 0x1f, R11 ;  /* 0x0000001fff0e7819 */ /* 0x000fe2000001140b */
[----:B------:R-:W-:Y:S01]  /*1260*/  UIADD3 UR7, UR15, -0x1, URZ ;  /* 0xffffffff0f077890 */ /* 0x000fe2000fffe03f */
[----:B------:R-:W-:Y:S01]  /*1270*/  LOP3.LUT R146, R7, 0x1, RZ, 0xfc, !PT ;  /* 0x0000000107927812 */ /* 0x000fe200078efcff */
[----:B------:R-:W-:Y:S01]  /*1280*/  UMOV UR12, 0x400 ;  /* 0x00000400000c7882 */ /* 0x000fe20000000000 */
[CC--:B------:R-:W-:Y:S01]  /*1290*/  LEA.HI R13, R14.reuse, R11.reuse, RZ, 0x2 ;  /* 0x0000000b0e0d7211 */ /* 0x0c0fe200078f10ff */
[----:B------:R-:W-:Y:S01]  /*12a0*/  UISETP.LT.AND UP0, UPT, UR13, 0x1, UPT ;  /* 0x000000010d00788c */ /* 0x000fe2000bf01270 */
[----:B------:R-:W-:Y:S01]  /*12b0*/  LEA.HI R17, R14, R11, RZ, 0x5 ;  /* 0x0000000b0e117211 */ /* 0x000fe200078f28ff */
[----:B------:R-:W-:Y:S01]  /*12c0*/  USHF.L.U32 UR21, UR13, 0x1, URZ ;  /* 0x000000010d157899 */ /* 0x000fe2000800063f */
[--C-:B------:R-:W-:Y:S01]  /*12d0*/  SHF.R.S32.HI R15, RZ, 0x2, R13.reuse ;  /* 0x00000002ff0f7819 */ /* 0x100fe2000001140d */
[----:B------:R-:W-:Y:S01]  /*12e0*/  USEL UR14, UR13, 0x1, UP0 ;  /* 0x000000010d0e7887 */ /* 0x000fe20008000000 */
[----:B------:R-:W-:Y:S01]  /*12f0*/  SHF.R.S32.HI R16, RZ, 0x1f, R13 ;  /* 0x0000001fff107819 */ /* 0x000fe2000001140d */
[----:B------:R-:W-:Y:S01]  /*1300*/  UISETP.NE.AND UP0, UPT, UR7, URZ, UPT ;  /* 0x0000003f0700728c */ /* 0x000fe2000bf05270 */
[----:B------:R-:W-:Y:S01]  /*1310*/  SHF.R.S32.HI R17, RZ, 0x5, R17 ;  /* 0x00000005ff117819 */ /* 0x000fe20000011411 */
[----:B------:R-:W-:Y:S01]  /*1320*/  UIADD3 UR14, -UR14, UR13, URZ ;  /* 0x0000000d0e0e7290 */ /* 0x000fe2000fffe13f */
[----:B------:R-:W-:-:S04]  /*1330*/  LEA.HI R16, R16, R15, RZ, 0x3 ;  /* 0x0000000f10107211 */ /* 0x000fc800078f18ff */
[----:B------:R-:W-:Y:S01]  /*1340*/  LOP3.LUT R16, R16, 0xfffffff8, RZ, 0xc0, !PT ;  /* 0xfffffff810107812 */ /* 0x000fe200078ec0ff */
[----:B0-----:R-:W-:-:S04]  /*1350*/  ULEA UR12, UR6, UR12, 0x18 ;  /* 0x0000000c060c7291 */ /* 0x001fc8000f8ec03f */
[----:B------:R-:W-:Y:S01]  /*1360*/  IMAD.IADD R14, R15, 0x1, -R16 ;  /* 0x000000010f0e7824 */ /* 0x000fe200078e0a10 */
[----:B------:R-:W-:Y:S01]  /*1370*/  USHF.L.U32 UR6, UR7, 0x3, URZ ;  /* 0x0000000307067899 */ /* 0x000fe2000800063f */
[----:B------:R-:W-:Y:S01]  /*1380*/  LOP3.LUT R16, R13, 0xfffffffc, RZ, 0xc0, !PT ;  /* 0xfffffffc0d107812 */ /* 0x000fe200078ec0ff */
[----:B------:R-:W-:Y:S01]  /*1390*/  USEL UR7, URZ, 0x1, UP0 ;  /* 0x000000013f077887 */ /* 0x000fe20008000000 */
[--C-:B------:R-:W-:Y:S01]  /*13a0*/  IMAD R13, R17, -0x10, -R14.reuse ;  /* 0xfffffff0110d7824 */ /* 0x100fe200078e0a0e */
[----:B------:R-:W-:Y:S01]  /*13b0*/  ULOP3.LUT UR6, UR6, 0x8, URZ, 0xc0, !UPT ;  /* 0x0000000806067892 */ /* 0x000fe2000f8ec03f */
[----:B------:R-:W-:Y:S01]  /*13c0*/  SHF.R.S32.HI R15, RZ, 0x1f, R14 ;  /* 0x0000001fff0f7819 */ /* 0x000fe2000001140e */
[----:B------:R-:W-:Y:S01]  /*13d0*/  UIADD3 UR22, UR12, 0x80, URZ ;  /* 0x000000800c167890 */ /* 0x000fe2000fffe03f */
[----:B------:R-:W-:Y:S01]  /*13e0*/  IMAD.IADD R11, R11, 0x1, -R16 ;  /* 0x000000010b0b7824 */ /* 0x000fe200078e0a10 */
[----:B------:R-:W-:Y:S01]  /*13f0*/  ULOP3.LUT UR23, UR6, 0x8, URZ, 0x3c, !UPT ;  /* 0x0000000806177892 */ /* 0x000fe2000f8e3c3f */
[----:B------:R-:W-:Y:S01]  /*1400*/  IMAD.U32 R148, RZ, RZ, UR7 ;  /* 0x00000007ff947e24 */ /* 0x000fe2000f8e00ff */
[----:B------:R-:W-:Y:S01]  /*1410*/  ULOP3.LUT UR16, UR6, 0x18, URZ, 0x3c, !UPT ;  /* 0x0000001806107892 */ /* 0x000fe2000f8e3c3f */
[----:B------:R-:W-:Y:S01]  /*1420*/  IMAD.WIDE R14, R17, 0x10, R14 ;  /* 0x00000010110e7825 */ /* 0x000fe200078e020e */
[----:B------:R-:W-:Y:S01]  /*1430*/  ULEA UR15, UR15, UR22, 0x3 ;  /* 0x000000160f0f7291 */ /* 0x000fe2000f8e183f */
[----:B------:R-:W-:-:S02]  /*1440*/  ULDC UR6, c[0x0][0x284] ;  /* 0x0000a10000067ab9 */ /* 0x000fc40000000800 */
[----:B------:R-:W-:-:S09]  /*1450*/  VIADD R13, R13, UR6 ;  /* 0x000000060d0d7c36 */ /* 0x000fd20008000000 */
.L_x_169:
[----:B------:R-:W-:Y:S01]  /*1460*/  SHF.L.U32 R16, R148, 0x1f, RZ ;  /* 0x0000001f94107819 */ /* 0x000fe200000006ff */
[----:B------:R-:W0:Y:S01]  /*1470*/  LDC R17, c[0x0][0x28c] ;  /* 0x0000a300ff117b82 */ /* 0x000e220000000800 */
[----:B------:R-:W-:Y:S01]  /*1480*/  UMOV UR6, URZ ;  /* 0x0000003f00067c82 */ /* 0x000fe20008000000 */
[----:B------:R-:W-:Y:S01]  /*1490*/  UMOV UR17, UR5 ;  /* 0x0000000500117c82 */ /* 0x000fe20008000000 */
[----:B-1----:R-:W1:Y:S01]  /*14a0*/  SYNCS.PHASECHK.TRANS64.TRYWAIT P0, [UR15+-0x8], R16 ;  /* 0xfffff810ff0075a7 */ /* 0x002e62000800014f */
[----:B0-----:R-:W-:Y:S01]  /*14b0*/  ISETP.GE.AND P1, PT, R17, 0x1, PT ;  /* 0x000000011100780c */ /* 0x001fe20003f26270 */
[----:B-1-34-:R-:W-:-:S12]  /*14c0*/  @!P0 BRA `(.L_x_15) ;  /* 0x0000007800d48947 */ /* 0x01afd80003800000 */
.L_x_194:
[----:B------:R-:W-:Y:S01]  /*14d0*/  UMOV UR7, URZ ;  /* 0x0000003f00077c82 */ /* 0x000fe20008000000 */
[----:B------:R-:W-:Y:S01]  /*14e0*/  UMOV UR8, URZ ;  /* 0x0000003f00087c82 */ /* 0x000fe20008000000 */
[----:B------:R-:W-:Y:S02]  /*14f0*/  CS2R R22, SRZ ;  /* 0x0000000000167805 */ /* 0x000fe4000001ff00 */
[----:B------:R-:W-:Y:S02]  /*1500*/  CS2R R20, SRZ ;  /* 0x0000000000147805 */ /* 0x000fe4000001ff00 */
[----:B------:R-:W-:Y:S02]  /*1510*/  CS2R R88, SRZ ;  /* 0x0000000000587805 */ /* 0x000fe4000001ff00 */
[----:B------:R-:W-:Y:S02]  /*1520*/  CS2R R90, SRZ ;  /* 0x00000000005a7805 */ /* 0x000fe4000001ff00 */
[----:B------:R-:W-:-:S02]  /*1530*/  CS2R R92, SRZ ;  /* 0x00000000005c7805 */ /* 0x000fc4000001ff00 */
[----:B------:R-:W-:Y:S02]  /*1540*/  CS2R R94, SRZ ;  /* 0x00000000005e7805 */ /* 0x000fe4000001ff00 */
        /* <DEDUP_REMOVED lines=24> */
[----:B------:R-:W-:Y:S01]  /*16d0*/  CS2R R144, SRZ ;  /* 0x0000000000907805 */ /* 0x000fe2000001ff00 */
[----:B------:R-:W-:Y:S01]  /*16e0*/  IMAD.MOV.U32 R147, RZ, RZ, RZ ;  /* 0x000000ffff937224 */ /* 0x000fe200078e00ff */
[----:B------:R-:W-:Y:S01]  /*16f0*/  CS2R R24, SRZ ;  /* 0x0000000000187805 */ /* 0x000fe2000001ff00 */
[----:B------:R-:W-:Y:S01]  /*1700*/  IMAD.MOV.U32 R149, RZ, RZ, RZ ;  /* 0x000000ffff957224 */ /* 0x000fe200078e00ff */
[----:B------:R-:W-:Y:S01]  /*1710*/  CS2R R26, SRZ ;  /* 0x00000000001a7805 */ /* 0x000fe2000001ff00 */
[----:B------:R-:W-:Y:S01]  /*1720*/  IMAD.U32 R19, RZ, RZ, UR4 ;  /* 0x00000004ff137e24 */ /* 0x000fe2000f8e00ff */
        /* <DEDUP_REMOVED lines=29> */
[----:B------:R-:W-:Y:S01]  /*1900*/  CS2R R86, SRZ ;  /* 0x0000000000567805 */ /* 0x000fe2000001ff00 */
[----:B------:R-:W-:Y:S06]  /*1910*/  @!P1 BRA `(.L_x_16) ;  /* 0x0000000800289947 */ /* 0x000fec0003800000 */
[----:B------:R-:W-:-:S13]  /*1920*/  ISETP.NE.AND P1, PT, R146, 0x3, PT ;  /* 0x000000039200780c */ /* 0x000fda0003f25270 */
[----:B------:R-:W-:Y:S05]  /*1930*/  @!P1 BRA `(.L_x_17) ;  /* 0x0000000000049947 */ /* 0x000fea0003800000 */
[----:B------:R-:W-:Y:S01]  /*1940*/  BPT.TRAP 0x1 ;  /* 0x000000040000795c */ /* 0x000fe20000300000 */
.L_x_17:
[----:B------:R-:W-:Y:S01]  /*1950*/  ULEA UR6, UR5, UR12, 0x3 ;  /* 0x0000000c05067291 */ /* 0x000fe2000f8e183f */
[----:B0-----:R-:W-:-:S05]  /*1960*/  IMAD.U32 R16, RZ, RZ, UR4 ;  /* 0x00000004ff107e24 */ /* 0x001fca000f8e00ff */
[----:B------:R-:W-:-:S04]  /*1970*/  SHF.L.U32 R16, R16, 0x1f, RZ ;  /* 0x0000001f10107819 */ /* 0x000fc800000006ff */
[----:B------:R0:W1:Y:S01]  /*1980*/  SYNCS.PHASECHK.TRANS64.TRYWAIT P0, [UR6], R16 ;  /* 0x00000010ff0075a7 */ /* 0x0000620008000146 */
[----:B------:R-:W-:Y:S05]  /*1990*/  @!P1 BRA `(.L_x_18) ;  /* 0x0000000000049947 */ /* 0x000fea0003800000 */
[----:B------:R-:W-:Y:S01]  /*19a0*/  BPT.TRAP 0x1 ;  /* 0x000000040000795c */ /* 0x000fe20000300000 */
.L_x_18:
[----:B-1----:R-:W-:Y:S05]  /*19b0*/  @P0 BRA `(.L_x_19) ;  /* 0x0000000000080947 */ /* 0x002fea0003800000 */
[----:B------:R-:W1:Y:S02]  /*19c0*/  SYNCS.PHASECHK.TRANS64.TRYWAIT P0, [UR6], R16 ;  /* 0x00000010ff0075a7 */ /* 0x000e640008000146 */
[----:B-1----:R-:W-:Y:S05]  /*19d0*/  @!P0 BRA `(.L_x_20) ;  /* 0x0000007400a88947 */ /* 0x002fea0003800000 */
.L_x_19:
[----:B------:R-:W-:Y:S01]  /*19e0*/  UIADD3 UR7, UR12, 0x3980, URZ ;  /* 0x000039800c077890 */ /* 0x000fe2000fffe03f */
[----:B------:R-:W-:Y:S01]  /*19f0*/  WARPGROUP.ARRIVE ;  /* 0x00000000000079c5 */ /* 0x000fe20000000000 */
[----:B------:R-:W-:Y:S01]  /*1a00*/  UIADD3 UR6, UR12, 0x180, URZ ;  /* 0x000001800c067890 */ /* 0x000fe2000fffe03f */
[----:B------:R-:W-:Y:S01]  /*1a10*/  CS2R R22, SRZ ;  /* 0x0000000000167805 */ /* 0x000fe2000001ff00 */
[----:B------:R-:W-:Y:S01]  /*1a20*/  USHF.R.U32.HI UR7, URZ, 0x4, UR7 ;  /* 0x000000043f077899 */ /* 0x000fe20008011607 */
[----:B------:R-:W-:Y:S01]  /*1a30*/  CS2R R20, SRZ ;  /* 0x0000000000147805 */ /* 0x000fe2000001ff00 */
[----:B------:R-:W-:Y:S01]  /*1a40*/  USHF.R.U32.HI UR6, URZ, 0x4, UR6 ;  /* 0x000000043f067899 */ /* 0x000fe20008011606 */
[----:B------:R-:W-:Y:S01]  /*1a50*/  CS2R R88, SRZ ;  /* 0x0000000000587805 */ /* 0x000fe2000001ff00 */
[----:B------:R-:W-:Y:S01]  /*1a60*/  ULOP3.LUT UR7, UR7, 0x3fff, URZ, 0xc0, !UPT ;  /* 0x00003fff07077892 */ /* 0x000fe2000f8ec03f */
[----:B------:R-:W-:Y:S01]  /*1a70*/  CS2R R90, SRZ ;  /* 0x00000000005a7805 */ /* 0x000fe2000001ff00 */
[----:B------:R-:W-:Y:S01]  /*1a80*/  ULOP3.LUT UR6, UR6, 0x3fff, URZ, 0xc0, !UPT ;  /* 0x00003fff06067892 */ /* 0x000fe2000f8ec03f */
[----:B------:R-:W-:Y:S01]  /*1a90*/  CS2R R92, SRZ ;  /* 0x00000000005c7805 */ /* 0x000fe2000001ff00 */
[----:B------:R-:W-:Y:S01]  /*1aa0*/  ULOP3.LUT UR7, UR7, 0x10000, URZ, 0xfc, !UPT ;  /* 0x0001000007077892 */ /* 0x000fe2000f8efc3f */
[----:B------:R-:W-:Y:S01]  /*1ab0*/  CS2R R94, SRZ ;  /* 0x00000000005e7805 */ /* 0x000fe2000001ff00 */
[----:B------:R-:W-:Y:S01]  /*1ac0*/  ULOP3.LUT UR6, UR6, 0x10000, URZ, 0xfc, !UPT ;  /* 0x0001000006067892 */ /* 0x000fe2000f8efc3f */
[----:B------:R-:W-:Y:S01]  /*1ad0*/  CS2R R96, SRZ ;  /* 0x0000000000607805 */ /* 0x000fe2000001ff00 */
[----:B------:R-:W-:Y:S01]  /*1ae0*/  ULEA UR10, UR5, UR7, 0x8 ;  /* 0x00000007050a7291 */ /* 0x000fe2000f8e403f */
[----:B------:R-:W-:Y:S01]  /*1af0*/  CS2R R98, SRZ ;  /* 0x0000000000627805 */ /* 0x000fe2000001ff00 */
[----:B------:R-:W-:Y:S01]  /*1b00*/  ULEA UR8, UR5, UR6, 0x7 ;  /* 0x0000000605087291 */ /* 0x000fe2000f8e383f */
[----:B------:R-:W-:Y:S01]  /*1b10*/  CS2R R100, SRZ ;  /* 0x0000000000647805 */ /* 0x000fe2000001ff00 */
[----:B------:R-:W-:Y:S01]  /*1b20*/  ULDC UR7, c[0x0][0x50c] ;  /* 0x0001430000077ab9 */ /* 0x000fe20000000800 */
[----:B------:R-:W-:Y:S01]  /*1b30*/  UMOV UR9, 0xc0000010 ;  /* 0xc000001000097882 */ /* 0x000fe20000000000 */
[----:B------:R-:W-:Y:S01]  /*1b40*/  UISETP.NE.AND UP0, UPT, UR7, 0x1, UPT ;  /* 0x000000010700788c */ /* 0x000fe2000bf05270 */
[----:B------:R-:W-:Y:S01]  /*1b50*/  CS2R R102, SRZ ;  /* 0x0000000000667805 */ /* 0x000fe2000001ff00 */
[----:B------:R-:W-:Y:S01]  /*1b60*/  UMOV UR11, 0xc0000010 ;  /* 0xc0000010000b7882 */ /* 0x000fe20000000000 */
[----:B------:R-:W-:Y:S01]  /*1b70*/  UMOV UR6, 0x1 ;  /* 0x0000000100067882 */ /* 0x000fe20000000000 */
[----:B------:R-:W-:Y:S01]  /*1b80*/  USEL UR7, URZ, 0x1, UP0 ;  /* 0x000000013f077887 */ /* 0x000fe20008000000 */
[----:B------:R-:W-:Y:S01]  /*1b90*/  QGMMA.64x128x32.F32.E5M2.E5M2 R24, gdesc[UR8], RZ, !UPT, gsb0 ;  /* 0x01e00000081879f3 */ /* 0x000fe2000c0038ff */
[----:B------:R-:W-:-:S02]  /*1ba0*/  CS2R R104, SRZ ;  /* 0x0000000000687805 */ /* 0x000fc4000001ff00 */
[----:B------:R-:W-:Y:S02]  /*1bb0*/  CS2R R106, SRZ ;  /* 0x00000000006a7805 */ /* 0x000fe4000001ff00 */
[----:B------:R-:W-:Y:S02]  /*1bc0*/  CS2R R108, SRZ ;  /* 0x00000000006c7805 */ /* 0x000fe4000001ff00 */
[----:B------:R-:W-:Y:S02]  /*1bd0*/  CS2R R110, SRZ ;  /* 0x00000000006e7805 */ /* 0x000fe4000001ff00 */
[----:B------:R-:W-:Y:S02]  /*1be0*/  ISETP.NE.AND P0, PT, RZ, UR7, PT ;  /* 0x00000007ff007c0c */ /* 0x000fe4000bf05270 */
        /* <DEDUP_REMOVED lines=16> */
[----:B------:R-:W-:Y:S01]  /*1cf0*/  CS2R R144, SRZ ;  /* 0x0000000000907805 */ /* 0x000fe2000001ff00 */
[----:B------:R-:W-:Y:S02]  /*1d00*/  IMAD.MOV.U32 R147, RZ, RZ, RZ ;  /* 0x000000ffff937224 */ /* 0x000fe400078e00ff */
[----:B------:R-:W-:Y:S01]  /*1d10*/  IMAD.MOV.U32 R149, RZ, RZ, RZ ;  /* 0x000000ffff957224 */ /* 0x000fe200078e00ff */
[----:B------:R-:W-:Y:S06]  /*1d20*/  @!P0 BRA `(.L_x_21) ;  /* 0x0000000400088947 */ /* 0x000fec0003800000 */
[----:B------:R-:W-:Y:S02]  /*1d30*/  WARPGROUP.DEPBAR.LE gsb0, 0x0 ;  /* 0x00008000000079c5 */ /* 0x000fe40000010000 */
[----:B------:R-:W-:-:S01]  /*1d40*/  FADD R149, RZ, R24 ;  /* 0x00000018ff957221 */ /* 0x000fc20000000000 */
[----:B------:R-:W-:Y:S01]  /*1d50*/  FADD R144, RZ, R25 ;  /* 0x00000019ff907221 */ /* 0x000fe20000000000 */
        /* <DEDUP_REMOVED lines=62> */
[----:B------:R-:W-:-:S06]  /*2140*/  UMOV UR6, URZ ;  /* 0x0000003f00067c82 */ /* 0x000fcc0008000000 */
.L_x_21:
[----:B------:R-:W-:-:S04]  /*2150*/  UIADD3 UR17, UR5, 0x1, URZ ;  /* 0x0000000105117890 */ /* 0x000fc8000fffe03f */
[----:B------:R-:W-:-:S04]  /*2160*/  UISETP.NE.AND UP0, UPT, UR17, 0x7, UPT ;  /* 0x000000071100788c */ /* 0x000fc8000bf05270 */
[----:B------:R-:W-:Y:S02]  /*2170*/  USEL UR8, URZ, 0x1, UP0 ;  /* 0x000000013f087887 */ /* 0x000fe40008000000 */
[----:B------:R-:W-:Y:S02]  /*2180*/  USEL UR17, UR17, URZ, UP0 ;  /* 0x0000003f11117287 */ /* 0x000fe40008000000 */
[----:B------:R-:W-:-:S06]  /*2190*/  ULOP3.LUT UR8, UR4, UR8, URZ, 0x3c, !UPT ;  /* 0x0000000804087292 */ /* 0x000fcc000f8e3c3f */
[----:B------:R-:W-:Y:S01]  /*21a0*/  IMAD.U32 R19, RZ, RZ, UR8 ;  /* 0x00000008ff137e24 */ /* 0x000fe2000f8e00ff */
[----:B------:R-:W-:-:S06]  /*21b0*/  UMOV UR8, 0x1 ;  /* 0x0000000100087882 */ /* 0x000fcc0000000000 */
.L_x_16:
[----:B------:R-:W-:-:S06]  /*21c0*/  UISETP.GE.AND UP0, UPT, UR14, 0x1, UPT ;  /* 0x000000010e00788c */ /* 0x000fcc000bf06270 */
[----:B------:R-:W-:-:S13]  /*21d0*/  PLOP3.LUT P0, PT, PT, PT, UP0, 0x80, 0x0 ;  /* 0x000000000000781c */ /* 0x000fda0003f0f008 */
[----:B------:R-:W-:Y:S05]  /*21e0*/  @!P0 BRA `(.L_x_22) ;  /* 0x0000000400f08947 */ /* 0x000fea0003800000 */
[----:B01----:R-:W-:Y:S01]  /*21f0*/  IMAD.U32 R16, RZ, RZ, UR14 ;  /* 0x0000000eff107e24 */ /* 0x003fe2000f8e00ff */
[----:B------:R-:W-:Y:S01]  /*2200*/  UMOV UR20, UR5 ;  /* 0x0000000500147c82 */ /* 0x000fe20008000000 */
[----:B------:R-:W-:-:S05]  /*2210*/  ULDC UR24, c[0x0][0x50c] ;  /* 0x0001430000187ab9 */ /* 0x000fca0000000800 */
.L_x_30:
[----:B------:R-:W-:-:S13]  /*2220*/  ISETP.NE.AND P1, PT, R146, 0x3, PT ;  /* 0x000000039200780c */ /* 0x000fda0003f25270 */
[----:B01----:R-:W-:Y:S05]  /*2230*/  @!P1 BRA `(.L_x_23) ;  /* 0x0000000000049947 */ /* 0x003fea0003800000 */
[----:B------:R-:W-:Y:S01]  /*2240*/  BPT.TRAP 0x1 ;  /* 0x000000040000795c */ /* 0x000fe20000300000 */
.L_x_23:
[----:B------:R-:W-:Y:S01]  /*2250*/  ULEA UR9, UR17, UR12, 0x3 ;  /* 0x0000000c11097291 */ /* 0x000fe2000f8e183f */
[----:B------:R-:W-:-:S08]  /*2260*/  SHF.L.U32 R17, R19, 0x1f, RZ ;  /* 0x0000001f13117819 */ /* 0x000fd000000006ff */
[----:B------:R0:W1:Y:S01]  /*2270*/  SYNCS.PHASECHK.TRANS64.TRYWAIT P0, [UR9], R17 ;  /* 0x00000011ff0075a7 */ /* 0x0000620008000149 */
[----:B------:R-:W-:Y:S05]  /*2280*/  @!P1 BRA `(.L_x_24) ;  /* 0x0000000000049947 */ /* 0x000fea0003800000 */
[----:B------:R-:W-:Y:S01]  /*2290*/  BPT.TRAP 0x1 ;  /* 0x000000040000795c */ /* 0x000fe20000300000 */
.L_x_24:
[----:B-1----:R-:W-:Y:S05]  /*22a0*/  @P0 BRA `(.L_x_25) ;  /* 0x0000000000080947 */ /* 0x002fea0003800000 */
[----:B------:R-:W1:Y:S02]  /*22b0*/  SYNCS.PHASECHK.TRANS64.TRYWAIT P0, [UR9], R17 ;  /* 0x00000011ff0075a7 */ /* 0x000e640008000149 */
[----:B-1----:R-:W-:Y:S05]  /*22c0*/  @!P0 BRA `(.L_x_26) ;  /* 0x0000006c00848947 */ /* 0x002fea0003800000 */
.L_x_25:
[----:B------:R-:W-:Y:S01]  /*22d0*/  UIADD3 UR9, UR12, 0x180, URZ ;  /* 0x000001800c097890 */ /* 0x000fe2000fffe03f */
[----:B------:R-:W-:Y:S01]  /*22e0*/  WARPGROUP.ARRIVE ;  /* 0x00000000000079c5 */ /* 0x000fe20000000000 */
[----:B------:R-:W-:Y:S02]  /*22f0*/  UIADD3 UR10, UR12, 0x3980, URZ ;  /* 0x000039800c0a7890 */ /* 0x000fe4000fffe03f */
[----:B------:R-:W-:Y:S02]  /*2300*/  UISETP.NE.AND UP0, UPT, UR7, URZ, UPT ;  /* 0x0000003f0700728c */ /* 0x000fe4000bf05270 */
[----:B------:R-:W-:Y:S02]  /*2310*/  USHF.R.U32.HI UR9, URZ, 0x4, UR9 ;  /* 0x000000043f097899 */ /* 0x000fe40008011609 */
[----:B------:R-:W-:Y:S02]  /*2320*/  USHF.R.U32.HI UR10, URZ, 0x4, UR10 ;  /* 0x000000043f0a7899 */ /* 0x000fe4000801160a */
[----:B------:R-:W-:-:S02]  /*2330*/  USEL UR8, UR8, URZ, !UP0 ;  /* 0x0000003f08087287 */ /* 0x000fc4000c000000 */
[----:B------:R-:W-:Y:S02]  /*2340*/  ULOP3.LUT UR9, UR9, 0x3fff, URZ, 0xc0, !UPT ;  /* 0x00003fff09097892 */ /* 0x000fe4000f8ec03f */
[----:B------:R-:W-:Y:S02]  /*2350*/  ULOP3.LUT UR10, UR10, 0x3fff, URZ, 0xc0, !UPT ;  /* 0x00003fff0a0a7892 */ /* 0x000fe4000f8ec03f */
[----:B------:R-:W-:Y:S02]  /*2360*/  UISETP.NE.U32.AND UP0, UPT, UR8, URZ, UPT ;  /* 0x0000003f0800728c */ /* 0x000fe4000bf05070 */
[----:B------:R-:W-:Y:S02]  /*2370*/  ULOP3.LUT UR8, UR9, 0x10000, URZ, 0xfc, !UPT ;  /* 0x0001000009087892 */ /* 0x000fe4000f8efc3f */
[----:B------:R-:W-:Y:S02]  /*2380*/  ULOP3.LUT UR10, UR10, 0x10000, URZ, 0xfc, !UPT ;  /* 0x000100000a0a7892 */ /* 0x000fe4000f8efc3f */
[----:B------:R-:W-:-:S02]  /*2390*/  ULEA UR8, UR17, UR8, 0x7 ;  /* 0x0000000811087291 */ /* 0x000fc4000f8e383f */
[----:B------:R-:W-:Y:S01]  /*23a0*/  ULEA UR10, UR17, UR10, 0x8 ;  /* 0x0000000a110a7291 */ /* 0x000fe2000f8e403f */
[----:B------:R-:W-:Y:S01]  /*23b0*/  UMOV UR9, 0xc0000010 ;  /* 0xc000001000097882 */ /* 0x000fe20000000000 */
[----:B------:R-:W-:Y:S01]  /*23c0*/  UMOV UR11, 0xc0000010 ;  /* 0xc0000010000b7882 */ /* 0x000fe20000000000 */
[----:B------:R-:W-:-:S06]  /*23d0*/  UIADD3 UR6, UR6, 0x1, URZ ;  /* 0x0000000106067890 */ /* 0x000fcc000fffe03f */
[----:B------:R-:W-:Y:S01]  /*23e0*/  QGMMA.64x128x32.F32.E5M2.E5M2 R24, gdesc[UR8], R24, UP0, gsb0 ;  /* 0x01e00000081879f3 */ /* 0x000fe2000b803818 */
[----:B------:R-:W-:-:S04]  /*23f0*/  UISETP.NE.AND UP0, UPT, UR6, UR24, UPT ;  /* 0x000000180600728c */ /* 0x000fc8000bf05270 */
[----:B------:R-:W-:-:S06]  /*2400*/  USEL UR7, URZ, 0x1, UP0 ;  /* 0x000000013f077887 */ /* 0x000fcc0008000000 */
[----:B------:R-:W-:Y:S01]  /*2410*/  ISETP.NE.AND P0, PT, RZ, UR7, PT ;  /* 0x00000007ff007c0c */ /* 0x000fe2000bf05270 */
[----:B------:R-:W-:-:S12]  /*2420*/  WARPGROUP.DEPBAR.LE gsb0, 0x1 ;  /* 0x00008000000079c5 */ /* 0x000fd80000010100 */
[----:B------:R-:W-:Y:S05]  /*2430*/  @!P0 BRA `(.L_x_27) ;  /* 0x0000000400088947 */ /* 0x000fea0003800000 */
[----:B------:R-:W-:Y:S02]  /*2440*/  WARPGROUP.DEPBAR.LE gsb0, 0x0 ;  /* 0x00008000000079c5 */ /* 0x000fe40000010000 */
[----:B------:R-:W-:-:S01]  /*2450*/  FADD R149, R24, R149 ;  /* 0x0000009518957221 */ /* 0x000fc20000000000 */
[----:B------:R-:W-:Y:S01]  /*2460*/  FADD R144, R25, R144 ;  /* 0x0000009019907221 */ /* 0x000fe20000000000 */
        /* <DEDUP_REMOVED lines=62> */
[----:B------:R-:W-:-:S06]  /*2850*/  UMOV UR6, URZ ;  /* 0x0000003f00067c82 */ /* 0x000fcc0008000000 */
.L_x_27:
[----:B------:R-:W-:Y:S05]  /*2860*/  @!P1 BRA `(.L_x_28) ;  /* 0x0000000000049947 */ /* 0x000fea0003800000 */
[----:B------:R-:W-:Y:S01]  /*2870*/  BPT.TRAP 0x1 ;  /* 0x000000040000795c */ /* 0x000fe20000300000 */
.L_x_28:
[----:B------:R-:W-:Y:S01]  /*2880*/  ULEA UR8, UR20, UR12, 0x3 ;  /* 0x0000000c14087291 */ /* 0x000fe2000f8e183f */
[----:B------:R-:W-:-:S03]  /*2890*/  ISETP.GT.U32.AND P0, PT, R7, 0x1, PT ;  /* 0x000000010700780c */ /* 0x000fc60003f04070 */
[----:B------:R-:W-:-:S04]  /*28a0*/  UIADD3 UR8, UR8, 0x38, URZ ;  /* 0x0000003808087890 */ /* 0x000fc8000fffe03f */
[----:B------:R-:W-:-:S09]  /*28b0*/  UPRMT UR8, URZ, 0x654, UR8 ;  /* 0x000006543f087896 */ /* 0x000fd20008000008 */
[----:B------:R-:W-:Y:S01]  /*28c0*/  SYNCS.ARRIVE.TRANS64.RED.A1T0 RZ, [UR8], RZ ;  /* 0x000000ffffff79a7 */ /* 0x000fe20008100408 */
[----:B------:R-:W-:Y:S05]  /*28d0*/  @P0 BRA `(.L_x_29) ;  /* 0x0000000000040947 */ /* 0x000fea0003800000 */
[----:B------:R-:W-:Y:S01]  /*28e0*/  BPT.TRAP 0x1 ;  /* 0x000000040000795c */ /* 0x000fe20000300000 */
.L_x_29:
[----:B------:R-:W-:Y:S01]  /*28f0*/  UIADD3 UR17, UR17, 0x1, URZ ;  /* 0x0000000111117890 */ /* 0x000fe2000fffe03f */
[C---:B------:R-:W-:Y:S01]  /*2900*/  ISETP.GT.AND P0, PT, R16.reuse, 0x1, PT ;  /* 0x000000011000780c */ /* 0x040fe20003f04270 */
[----:B------:R-:W-:Y:S01]  /*2910*/  UIADD3 UR20, UR20, 0x1, URZ ;  /* 0x0000000114147890 */ /* 0x000fe2000fffe03f */
[----:B------:R-:W-:Y:S01]  /*2920*/  VIADD R16, R16, 0xffffffff ;  /* 0xffffffff10107836 */ /* 0x000fe20000000000 */
[----:B------:R-:W-:Y:S02]  /*2930*/  UISETP.NE.AND UP0, UPT, UR17, 0x7, UPT ;  /* 0x000000071100788c */ /* 0x000fe4000bf05270 */
[----:B------:R-:W-:Y:S02]  /*2940*/  UISETP.NE.AND UP1, UPT, UR20, 0x7, UPT ;  /* 0x000000071400788c */ /* 0x000fe4000bf25270 */
[----:B------:R-:W-:Y:S02]  /*2950*/  USEL UR8, URZ, 0x1, UP0 ;  /* 0x000000013f087887 */ /* 0x000fe40008000000 */
[----:B------:R-:W-:-:S02]  /*2960*/  USEL UR17, UR17, URZ, UP0 ;  /* 0x0000003f11117287 */ /* 0x000fc40008000000 */
[----:B------:R-:W-:Y:S02]  /*2970*/  USEL UR20, UR20, URZ, UP1 ;  /* 0x0000003f14147287 */ /* 0x000fe40008800000 */
[----:B------:R-:W-:Y:S01]  /*2980*/  LOP3.LUT R19, R19, UR8, RZ, 0x3c, !PT ;  /* 0x0000000813137c12 */ /* 0x000fe2000f8e3cff */
[----:B------:R-:W-:Y:S01]  /*2990*/  UMOV UR8, 0x1 ;  /* 0x0000000100087882 */ /* 0x000fe20000000000 */
[----:B------:R-:W-:Y:S08]  /*29a0*/  @P0 BRA `(.L_x_30) ;  /* 0xfffffff8001c0947 */ /* 0x000ff0000383ffff */
.L_x_22:
[----:B------:R-:W-:Y:S01]  /*29b0*/  UISETP.NE.AND UP0, UPT, UR6, URZ, UPT ;  /* 0x0000003f0600728c */ /* 0x000fe2000bf05270 */
[----:B01----:R-:W0:Y:S01]  /*29c0*/  LDC R16, c[0x0][0x28c] ;  /* 0x0000a300ff107b82 */ /* 0x003e220000000800 */
[----:B------:R-:W-:Y:S02]  /*29d0*/  IMAD.U32 R17, RZ, RZ, UR23 ;  /* 0x00000017ff117e24 */ /* 0x000fe4000f8e00ff */
[----:B------:R-:W-:-:S06]  /*29e0*/  USEL UR6, URZ, 0x1, !UP0 ;  /* 0x000000013f067887 */ /* 0x000fcc000c000000 */
[----:B------:R-:W-:-:S13]  /*29f0*/  ISETP.NE.AND P0, PT, RZ, UR6, PT ;  /* 0x00000006ff007c0c */ /* 0x000fda000bf05270 */
[----:B------:R-:W-:Y:S05]  /*2a00*/  @!P0 BRA `(.L_x_31) ;  /* 0x0000000400048947 */ /* 0x000fea0003800000 */
[----:B------:R-:W-:Y:S02]  /*2a10*/  WARPGROUP.DEPBAR.LE gsb0, 0x0 ;  /* 0x00008000000079c5 */ /* 0x000fe40000010000 */
[----:B------:R-:W-:Y:S01]  /*2a20*/  FADD R149, R24, R149 ;  /* 0x0000009518957221 */ /* 0x000fe20000000000 */
        /* <DEDUP_REMOVED lines=62> */
[----:B------:R-:W-:-:S07]  /*2e10*/  FADD R22, R22, R87 ;  /* 0x0000005716167221 */ /* 0x000fce0000000000 */
.L_x_31:
[----:B0-----:R-:W-:Y:S01]  /*2e20*/  ISETP.GE.AND P0, PT, R16, 0x1, PT ;  /* 0x000000011000780c */ /* 0x001fe20003f06270 */
[----:B------:R0:W-:Y:S01]  /*2e30*/  SYNCS.ARRIVE.TRANS64.A1T0 RZ, [R17+UR22], RZ ;  /* 0x000000ff11ff79a7 */ /* 0x0001e20008100016 */
[----:B------:R-:W-:-:S11]  /*2e40*/  WARPGROUP.DEPBAR.LE gsb0, 0x0 ;  /* 0x00008000000079c5 */ /* 0x000fd60000010000 */
[----:B------:R-:W-:Y:S05]  /*2e50*/  @!P0 BRA `(.L_x_32) ;  /* 0x0000000000408947 */ /* 0x000fea0003800000 */
[----:B------:R-:W-:-:S13]  /*2e60*/  ISETP.NE.AND P0, PT, R146, 0x3, PT ;  /* 0x000000039200780c */ /* 0x000fda0003f05270 */
[----:B------:R-:W-:Y:S05]  /*2e70*/  @!P0 BRA `(.L_x_33) ;  /* 0x0000000000048947 */ /* 0x000fea0003800000 */
[----:B------:R-:W-:Y:S01]  /*2e80*/  BPT.TRAP 0x1 ;  /* 0x000000040000795c */ /* 0x000fe20000300000 */
.L_x_33:
[----:B------:R-:W-:Y:S01]  /*2e90*/  UIADD3 UR8, UR14, UR5, URZ ;  /* 0x000000050e087290 */ /* 0x000fe2000fffe03f */
[----:B------:R-:W-:-:S03]  /*2ea0*/  ISETP.GT.U32.AND P0, PT, R7, 0x1, PT ;  /* 0x000000010700780c */ /* 0x000fc60003f04070 */
[----:B------:R-:W-:-:S04]  /*2eb0*/  UIMAD.WIDE.U32 UR6, UR8, 0x24924925, URZ ;  /* 0x24924925080678a5 */ /* 0x000fc8000f8e003f */
[----:B------:R-:W-:-:S04]  /*2ec0*/  UIADD3 UR6, UR8, -UR7, URZ ;  /* 0x8000000708067290 */ /* 0x000fc8000fffe03f */
[----:B------:R-:W-:-:S04]  /*2ed0*/  ULEA.HI UR6, UR6, UR7, URZ, 0x1f ;  /* 0x0000000706067291 */ /* 0x000fc8000f8ff83f */
[----:B------:R-:W-:-:S04]  /*2ee0*/  USHF.R.U32.HI UR6, URZ, 0x2, UR6 ;  /* 0x000000023f067899 */ /* 0x000fc80008011606 */
[----:B------:R-:W-:-:S04]  /*2ef0*/  UIMAD UR6, UR6, -0x7, UR8 ;  /* 0xfffffff9060678a4 */ /* 0x000fc8000f8e0208 */
[----:B------:R-:W-:-:S04]  /*2f00*/  ULEA UR6, UR6, UR12, 0x3 ;  /* 0x0000000c06067291 */ /* 0x000fc8000f8e183f */
[----:B------:R-:W-:-:S04]  /*2f10*/  UIADD3 UR6, UR6, 0x38, URZ ;  /* 0x0000003806067890 */ /* 0x000fc8000fffe03f */
[----:B------:R-:W-:-:S09]  /*2f20*/  UPRMT UR6, URZ, 0x654, UR6 ;  /* 0x000006543f067896 */ /* 0x000fd20008000006 */
[----:B------:R-:W-:Y:S01]  /*2f30*/  SYNCS.ARRIVE.TRANS64.RED.A1T0 RZ, [UR6], RZ ;  /* 0x000000ffffff79a7 */ /* 0x000fe20008100406 */
[----:B------:R-:W-:Y:S05]  /*2f40*/  @P0 BRA `(.L_x_32) ;  /* 0x0000000000040947 */ /* 0x000fea0003800000 */
[----:B------:R-:W-:Y:S01]  /*2f50*/  BPT.TRAP 0x1 ;  /* 0x000000040000795c */ /* 0x000fe20000300000 */
.L_x_32:
[----:B------:R-:W-:Y:S01]  /*2f60*/  SHF.L.U32 R16, R148, 0x1f, RZ ;  /* 0x0000001f94107819 */ /* 0x000fe200000006ff */
[----:B------:R-:W-:Y:S01]  /*2f70*/  UIADD3 UR8, UR21, UR5, URZ ;  /* 0x0000000515087290 */ /* 0x000fe2000fffe03f */
[----:B------:R-:W1:Y:S01]  /*2f80*/  LDC R32, c[0x0][0x288] ;  /* 0x0000a200ff207b82 */ /* 0x000e620000000800 */
[----:B------:R-:W-:Y:S01]  /*2f90*/  UISETP.GE.U32.AND UP1, UPT, UR21, 0x7, UPT ;  /* 0x000000071500788c */ /* 0x000fe2000bf26070 */
[----:B------:R-:W-:Y:S01]  /*2fa0*/  IMAD.SHL.U32 R26, R11, 0x2, RZ ;  /* 0x000000020b1a7824 */ /* 0x000fe200078e00ff */
[----:B------:R-:W-:Y:S02]  /*2fb0*/  UISETP.GT.U32.AND UP0, UPT, UR8, 0x6, UPT ;  /* 0x000000060800788c */ /* 0x000fe4000bf04070 */
[----:B------:R-:W-:Y:S02]  /*2fc0*/  UIMAD.WIDE.U32 UR6, UR8, 0x24924925, URZ ;  /* 0x24924925080678a5 */ /* 0x000fe4000f8e003f */
[----:B------:R-:W-:Y:S01]  /*2fd0*/  UISETP.LT.U32.AND UP0, UPT, UR21, 0x7, UP0 ;  /* 0x000000071500788c */ /* 0x000fe20008701070 */
[----:B------:R-:W2:Y:S01]  /*2fe0*/  SYNCS.PHASECHK.TRANS64.TRYWAIT P0, [UR15+0x8], R16 ;  /* 0x00000810ff0075a7 */ /* 0x000ea2000800014f */
[----:B------:R-:W-:Y:S01]  /*2ff0*/  UIADD3 UR5, UR8, -UR7, URZ ;  /* 0x8000000708057290 */ /* 0x000fe2000fffe03f */
[----:B------:R-:W-:Y:S01]  /*3000*/  SHF.R.S32.HI R27, RZ, 0x1f, R26 ;  /* 0x0000001fff1b7819 */ /* 0x000fe2000001141a */
[----:B------:R-:W-:-:S02]  /*3010*/  USEL UR6, URZ, 0x1, !UP0 ;  /* 0x000000013f067887 */ /* 0x000fc4000c000000 */
[----:B------:R-:W-:Y:S02]  /*3020*/  ULEA.HI UR5, UR5, UR7, URZ, 0x1f ;  /* 0x0000000705057291 */ /* 0x000fe4000f8ff83f */
[----:B------:R-:W-:Y:S02]  /*3030*/  ULOP3.LUT UR4, UR4, UR6, URZ, 0x3c, !UPT ;  /* 0x0000000604047292 */ /* 0x000fe4000f8e3c3f */
[----:B------:R-:W-:-:S04]  /*3040*/  USHF.R.U32.HI UR5, URZ, 0x2, UR5 ;  /* 0x000000023f057899 */ /* 0x000fc80008011605 */
[----:B------:R-:W-:Y:S02]  /*3050*/  @UP1 ULOP3.LUT UR4, UR4, 0x1, UR5, 0x78, !UPT ;  /* 0x0000000104041892 */ /* 0x000fe4000f8e7805 */
[----:B------:R-:W-:Y:S01]  /*3060*/  UIMAD UR5, UR5, -0x7, UR8 ;  /* 0xfffffff9050578a4 */ /* 0x000fe2000f8e0208 */
[----:B-12---:R-:W-:Y:S11]  /*3070*/  @!P0 BRA `(.L_x_34) ;  /* 0x0000006000308947 */ /* 0x006ff60003800000 */
.L_x_195:
[----:B------:R-:W-:Y:S01]  /*3080*/  IMAD.SHL.U32 R28, R6, 0x40, RZ ;  /* 0x00000040061c7824 */ /* 0x000fe200078e00ff */
[----:B------:R-:W-:Y:S01]  /*3090*/  ULDC UR8, c[0x0][0x284] ;  /* 0x0000a10000087ab9 */ /* 0x000fe20000000800 */
[----:B------:R-:W-:Y:S01]  /*30a0*/  IMAD.SHL.U32 R29, R5, 0x80, RZ ;  /* 0x00000080051d7824 */ /* 0x000fe200078e00ff */
[----:B------:R-:W-:Y:S01]  /*30b0*/  SHF.R.S32.HI R34, RZ, 0x1f, R4 ;  /* 0x0000001fff227819 */ /* 0x000fe20000011404 */
[----:B------:R-:W-:Y:S01]  /*30c0*/  ULDC.64 UR6, c[0x0][0x5d0] ;  /* 0x0001740000067ab9 */ /* 0x000fe20000000a00 */
[----:B------:R-:W-:Y:S01]  /*30d0*/  ISETP.GE.AND P0, PT, R28, UR8, PT ;  /* 0x000000081c007c0c */ /* 0x000fe2000bf06270 */
[----:B0-----:R-:W-:Y:S01]  /*30e0*/  IMAD.WIDE.U32 R16, R4, UR6, R26 ;  /* 0x0000000604107c25 */ /* 0x001fe2000f8e001a */
[----:B------:R-:W-:Y:S02]  /*30f0*/  SHF.R.S32.HI R33, RZ, 0x1f, R29 ;  /* 0x0000001fff217819 */ /* 0x000fe4000001141d */
[C---:B------:R-:W-:Y:S01]  /*3100*/  ISETP.GE.OR P0, PT, R29.reuse, R32, P0 ;  /* 0x000000201d00720c */ /* 0x040fe20000706670 */
[----:B------:R-:W-:Y:S01]  /*3110*/  IMAD R5, R34, UR6, RZ ;  /* 0x0000000622057c24 */ /* 0x000fe2000f8e02ff */
[----:B------:R-:W-:-:S03]  /*3120*/  IADD3 R16, P1, R29, R16, RZ ;  /* 0x000000101d107210 */ /* 0x000fc60007f3e0ff */
[----:B------:R-:W-:-:S05]  /*3130*/  IMAD R5, R4, UR7, R5 ;  /* 0x0000000704057c24 */ /* 0x000fca000f8e0205 */
[----:B------:R-:W-:-:S03]  /*3140*/  IADD3.X R17, R33, R17, R5, P1, !PT ;  /* 0x0000001121117210 */ /* 0x000fc60000ffe405 */
[----:B------:R-:W-:Y:S05]  /*3150*/  @P0 BRA `(.L_x_35) ;  /* 0x0000004400b80947 */ /* 0x000fea0003800000 */
[----:B------:R-:W0:Y:S01]  /*3160*/  LDC.64 R30, c[0x0][0x5c8] ;  /* 0x00017200ff1e7b82 */ /* 0x000e220000000a00 */
[----:B------:R-:W-:Y:S01]  /*3170*/  IMAD.WIDE R24, R6, 0x40, R14 ;  /* 0x0000004006187825 */ /* 0x000fe200078e020e */
[----:B------:R-:W-:Y:S01]  /*3180*/  ULDC.64 UR6, c[0x0][0x5c0] ;  /* 0x0001700000067ab9 */ /* 0x000fe20000000a00 */
[----:B------:R-:W-:Y:S02]  /*3190*/  BSSY B0, `(.L_x_35) ;  /* 0x000046a000007945 */ /* 0x000fe40003800000 */
[----:B------:R-:W-:-:S04]  /*31a0*/  IMAD R6, R11, -0x2, R32 ;  /* 0xfffffffe0b067824 */ /* 0x000fc800078e0220 */
[----:B------:R-:W-:Y:S02]  /*31b0*/  IMAD.IADD R6, R6, 0x1, -R29 ;  /* 0x0000000106067824 */ /* 0x000fe400078e0a1d */
[-C--:B0-----:R-:W-:Y:S02]  /*31c0*/  IMAD R5, R25, R30.reuse, RZ ;  /* 0x0000001e19057224 */ /* 0x081fe400078e02ff */
[----:B------:R-:W-:-:S04]  /*31d0*/  IMAD.WIDE.U32 R16, R24, R30, R16 ;  /* 0x0000001e18107225 */ /* 0x000fc800078e0010 */
[----:B------:R-:W-:Y:S01]  /*31e0*/  IMAD R19, R24, R31, R5 ;  /* 0x0000001f18137224 */ /* 0x000fe200078e0205 */
[----:B------:R-:W-:Y:S02]  /*31f0*/  LEA R5, P0, R30, R16, 0x3 ;  /* 0x000000101e057211 */ /* 0x000fe400078018ff */
[----:B------:R-:W-:Y:S01]  /*3200*/  IADD3 R18, P1, R16, UR6, RZ ;  /* 0x0000000610127c10 */ /* 0x000fe2000ff3e0ff */
[----:B------:R-:W-:Y:S01]  /*3210*/  IMAD.IADD R19, R17, 0x1, R19 ;  /* 0x0000000111137824 */ /* 0x000fe200078e0213 */
[----:B------:R-:W-:-:S04]  /*3220*/  IADD3 R16, P3, R5, UR6, RZ ;  /* 0x0000000605107c10 */ /* 0x000fc8000ff7e0ff */
[----:B------:R-:W-:Y:S01]  /*3230*/  LEA.HI.X R5, R30, R19, R31, 0x3, P0 ;  /* 0x000000131e057211 */ /* 0x000fe200000f1c1f */
[----:B------:R-:W-:Y:S01]  /*3240*/  IMAD.IADD R30, R13, 0x1, -R28 ;  /* 0x000000010d1e7824 */ /* 0x000fe200078e0a1c */
[----:B-----5:R-:W-:Y:S02]  /*3250*/  FSETP.NEU.AND P0, PT, R12, RZ, PT ;  /* 0x000000ff0c00720b */ /* 0x020fe40003f0d000 */
[----:B------:R-:W-:Y:S02]  /*3260*/  IADD3.X R19, R19, UR7, RZ, P1, !PT ;  /* 0x0000000713137c10 */ /* 0x000fe40008ffe4ff */
[----:B------:R-:W-:-:S09]  /*3270*/  IADD3.X R17, R5, UR7, RZ, P3, !PT ;  /* 0x0000000705117c10 */ /* 0x000fd20009ffe4ff */
[----:B------:R-:W-:Y:S05]  /*3280*/  @!P0 BRA `(.L_x_36) ;  /* 0x0000003400608947 */ /* 0x000fea0003800000 */
[----:B------:R-:W-:Y:S01]  /*3290*/  ULDC.64 UR6, c[0x0][0x5b8] ;  /* 0x00016e0000067ab9 */ /* 0x000fe20000000a00 */
[----:B------:R-:W-:Y:S01]  /*32a0*/  ULDC.64 UR8, c[0x0][0x5a8] ;  /* 0x00016a0000087ab9 */ /* 0x000fe20000000a00 */
[----:B------:R-:W-:Y:S01]  /*32b0*/  IMAD.WIDE.U32 R26, R4, UR6, R26 ;  /* 0x00000006041a7c25 */ /* 0x000fe2000f8e001a */
[----:B------:R-:W-:Y:S01]  /*32c0*/  BSSY B1, `(.L_x_37) ;  /* 0x0000010000017945 */ /* 0x000fe20003800000 */
[----:B------:R-:W-:Y:S02]  /*32d0*/  PRMT R28, RZ, 0x7610, R28 ;  /* 0x00007610ff1c7816 */ /* 0x000fe4000000001c */
[----:B------:R-:W-:Y:S01]  /*32e0*/  IMAD R5, R34, UR6, RZ ;  /* 0x0000000622057c24 */ /* 0x000fe2000f8e02ff */
[----:B------:R-:W-:-:S03]  /*32f0*/  IADD3 R26, P0, R29, R26, RZ ;  /* 0x0000001a1d1a7210 */ /* 0x000fc60007f1e0ff */
[----:B------:R-:W-:Y:S01]  /*3300*/  IMAD R5, R4, UR7, R5 ;  /* 0x0000000704057c24 */ /* 0x000fe2000f8e0205 */
[----:B------:R-:W-:Y:S02]  /*3310*/  ULDC.64 UR6, c[0x0][0x5b0] ;  /* 0x00016c0000067ab9 */ /* 0x000fe40000000a00 */
[----:B------:R-:W-:Y:S02]  /*3320*/  IMAD R29, R25, UR6, RZ ;  /* 0x00000006191d7c24 */ /* 0x000fe4000f8e02ff */
[----:B------:R-:W-:Y:S02]  /*3330*/  IADD3.X R27, R33, R27, R5, P0, !PT ;  /* 0x0000001b211b7210 */ /* 0x000fe400007fe405 */
[----:B------:R-:W-:Y:S01]  /*3340*/  ISETP.GE.AND P0, PT, R30, 0x1, PT ;  /* 0x000000011e00780c */ /* 0x000fe20003f06270 */
[C---:B------:R-:W-:Y:S02]  /*3350*/  IMAD R29, R24.reuse, UR7, R29 ;  /* 0x00000007181d7c24 */ /* 0x040fe4000f8e021d */
[----:B------:R-:W-:Y:S01]  /*3360*/  IMAD.WIDE.U32 R4, R24, UR6, R26 ;  /* 0x0000000618047c25 */ /* 0x000fe2000f8e001a */
[----:B------:R-:W-:-:S02]  /*3370*/  ISETP.LT.OR P4, PT, R6, 0x1, !P0 ;  /* 0x000000010600780c */ /* 0x000fc40004781670 */
[----:B------:R-:W-:-:S04]  /*3380*/  IADD3 R4, P1, R4, UR8, RZ ;  /* 0x0000000804047c10 */ /* 0x000fc8000ff3e0ff */
[----:B------:R-:W-:-:S07]  /*3390*/  IADD3.X R5, R5, UR9, R29, P1, !PT ;  /* 0x0000000905057c10 */ /* 0x000fce0008ffe41d */
[----:B------:R-:W-:Y:S05]  /*33a0*/  @P4 BRA `(.L_x_38) ;  /* 0x0000000000044947 */ /* 0x000fea0003800000 */
[----:B------:R0:W5:Y:S02]  /*33b0*/  LDG.E.U8 R28, desc[UR18][R4.64] ;  /* 0x00000012041c7981 */ /* 0x000164000c1e1100 */
.L_x_38:
[----:B------:R-:W-:Y:S05]  /*33c0*/  BSYNC B1 ;  /* 0x0000000000017941 */ /* 0x000fea0003800000 */
.L_x_37:
[----:B-----5:R-:W-:Y:S01]  /*33d0*/  LOP3.LUT R28, R28, 0xff, RZ, 0xc0, !PT ;  /* 0x000000ff1c1c7812 */ /* 0x020fe200078ec0ff */
[----:B------:R-:W-:Y:S01]  /*33e0*/  BSSY B1, `(.L_x_39) ;  /* 0x000000b000017945 */ /* 0x000fe20003800000 */
[----:B------:R-:W-:Y:S02]  /*33f0*/  ISETP.LT.OR P3, PT, R6, 0x2, !P0 ;  /* 0x000000020600780c */ /* 0x000fe40004761670 */
[----:B------:R-:W-:-:S05]  /*3400*/  F2FP.F16.E5M2.UNPACK_B R28, R28 ;  /* 0x0000001cff1c723e */ /* 0x000fca00020004ff */
[----:B------:R-:W-:-:S05]  /*3410*/  HADD2.F32 R29, -RZ, R28.H0_H0 ;  /* 0x2000001cff1d7230 */ /* 0x000fca0000004100 */
[----:B------:R-:W-:-:S04]  /*3420*/  FMUL R28, R29, R12 ;  /* 0x0000000c1d1c7220 */ /* 0x000fc80000400000 */
[----:B------:R-:W-:-:S05]  /*3430*/  FFMA R28, R149, R10, R28 ;  /* 0x0000000a951c7223 */ /* 0x000fca000000001c */
[----:B------:R-:W-:Y:S02]  /*3440*/  F2FP.SATFINITE.E5M2.F32.PACK_AB_MERGE_C R29, RZ, R28, RZ ;  /* 0x0000001cff1d723e */ /* 0x000fe400048060ff */
[----:B------:R-:W-:-:S03]  /*3450*/  PRMT R28, RZ, 0x7610, R28 ;  /* 0x00007610ff1c7816 */ /* 0x000fc6000000001c */
[----:B------:R1:W-:Y:S01]  /*3460*/  @!P4 STG.E.U8 desc[UR18][R18.64], R29 ;  /* 0x0000001d1200c986 */ /* 0x0003e2000c101112 */
[----:B------:R-:W-:Y:S05]  /*3470*/  @P3 BRA `(.L_x_40) ;  /* 0x0000000000043947 */ /* 0x000fea0003800000 */
[----:B------:R2:W5:Y:S02]  /*3480*/  LDG.E.U8 R28, desc[UR18][R4.64+0x1] ;  /* 0x00000112041c7981 */ /* 0x000564000c1e1100 */
.L_x_40:
[----:B------:R-:W-:Y:S05]  /*3490*/  BSYNC B1 ;  /* 0x0000000000017941 */ /* 0x000fea0003800000 */
.L_x_39:
[----:B-----5:R-:W-:Y:S01]  /*34a0*/  LOP3.LUT R28, R28, 0xff, RZ, 0xc0, !PT ;  /* 0x000000ff1c1c7812 */ /* 0x020fe200078ec0ff */
[----:B------:R-:W-:Y:S01]  /*34b0*/  BSSY B1, `(.L_x_41) ;  /* 0x0000013000017945 */ /* 0x000fe20003800000 */
[----:B------:R-:W-:Y:S02]  /*34c0*/  IADD3 R31, P1, R24, 0x8, RZ ;  /* 0x00000008181f7810 */ /* 0x000fe40007f3e0ff */
[----:B------:R-:W-:-:S03]  /*34d0*/  F2FP.F16.E5M2.UNPACK_B R28, R28 ;  /* 0x0000001cff1c723e */ /* 0x000fc600020004ff */
[----:B------:R-:W-:Y:S01]  /*34e0*/  IMAD.X R24, RZ, RZ, R25, P1 ;  /* 0x000000ffff187224 */ /* 0x000fe200008e0619 */
[----:B------:R-:W-:Y:S01]  /*34f0*/  ISETP.GE.AND P1, PT, R30, 0x9, PT ;  /* 0x000000091e00780c */ /* 0x000fe20003f26270 */
[----:B-1----:R-:W-:Y:S02]  /*3500*/  HADD2.F32 R29, -RZ, R28.H0_H0 ;  /* 0x2000001cff1d7230 */ /* 0x002fe40000004100 */
[----:B------:R-:W-:Y:S01]  /*3510*/  IMAD R24, R24, UR6, RZ ;  /* 0x0000000618187c24 */ /* 0x000fe2000f8e02ff */
[----:B------:R-:W-:Y:S01]  /*3520*/  ISETP.LT.OR P5, PT, R6, 0x1, !P1 ;  /* 0x000000010600780c */ /* 0x000fe20004fa1670 */
[----:B------:R-:W-:-:S04]  /*3530*/  IMAD.WIDE.U32 R26, R31, UR6, R26 ;  /* 0x000000061f1a7c25 */ /* 0x000fc8000f8e001a */
[----:B------:R-:W-:Y:S01]  /*3540*/  FMUL R29, R29, R12 ;  /* 0x0000000c1d1d7220 */ /* 0x000fe20000400000 */
[----:B------:R-:W-:-:S03]  /*3550*/  IMAD R31, R31, UR7, R24 ;  /* 0x000000071f1f7c24 */ /* 0x000fc6000f8e0218 */
[----:B------:R-:W-:Y:S01]  /*3560*/  FFMA R29, R144, R10, R29 ;  /* 0x0000000a901d7223 */ /* 0x000fe2000000001d */
[----:B------:R-:W-:Y:S02]  /*3570*/  IADD3 R24, P4, R26, UR8, RZ ;  /* 0x000000081a187c10 */ /* 0x000fe4000ff9e0ff */
[----:B------:R-:W-:Y:S02]  /*3580*/  PRMT R26, RZ, 0x7610, R26 ;  /* 0x00007610ff1a7816 */ /* 0x000fe4000000001a */
[----:B------:R-:W-:Y:S02]  /*3590*/  F2FP.SATFINITE.E5M2.F32.PACK_AB_MERGE_C R29, RZ, R29, RZ ;  /* 0x0000001dff1d723e */ /* 0x000fe400048060ff */
[----:B------:R-:W-:-:S03]  /*35a0*/  IADD3.X R25, R27, UR9, R31, P4, !PT ;  /* 0x000000091b197c10 */ /* 0x000fc6000a7fe41f */
[----:B------:R1:W-:Y:S01]  /*35b0*/  @!P3 STG.E.U8 desc[UR18][R18.64+0x1], R29 ;  /* 0x0000011d1200b986 */ /* 0x0003e2000c101112 */
[----:B------:R-:W-:Y:S05]  /*35c0*/  @P5 BRA `(.L_x_42) ;  /* 0x0000000000045947 */ /* 0x000fea0003800000 */
[----:B------:R3:W5:Y:S02]  /*35d0*/  LDG.E.U8 R26, desc[UR18][R24.64] ;  /* 0x00000012181a7981 */ /* 0x000764000c1e1100 */
.L_x_42:
[----:B------:R-:W-:Y:S05]  /*35e0*/  BSYNC B1 ;  /* 0x0000000000017941 */ /* 0x000fea0003800000 */
.L_x_41:
        /* <DEDUP_REMOVED lines=12> */
.L_x_44:
[----:B------:R-:W-:Y:S05]  /*36b0*/  BSYNC B1 ;  /* 0x0000000000017941 */ /* 0x000fea0003800000 */
.L_x_43:
[----:B-----5:R-:W-:Y:S01]  /*36c0*/  LOP3.LUT R26, R26, 0xff, RZ, 0xc0, !PT ;  /* 0x000000ff1a1a7812 */ /* 0x020fe200078ec0ff */
[----:B------:R-:W-:Y:S01]  /*36d0*/  BSSY B1, `(.L_x_45) ;  /* 0x000000b000017945 */ /* 0x000fe20003800000 */
[----:B------:R-:W-:Y:S02]  /*36e0*/  ISETP.LT.OR P4, PT, R6, 0x9, !P0 ;  /* 0x000000090600780c */ /* 0x000fe40004781670 */
[----:B------:R-:W-:-:S05]  /*36f0*/  F2FP.F16.E5M2.UNPACK_B R26, R26 ;  /* 0x0000001aff1a723e */ /* 0x000fca00020004ff */
[----:B----4-:R-:W-:Y:S01]  /*3700*/  HADD2.F32 R27, -RZ, R26.H0_H0 ;  /* 0x2000001aff1b7230 */ /* 0x010fe20000004100 */
[----:B------:R-:W-:-:S04]  /*3710*/  PRMT R26, RZ, 0x7610, R26 ;  /* 0x00007610ff1a7816 */ /* 0x000fc8000000001a */
[----:B------:R-:W-:-:S04]  /*3720*/  FMUL R27, R27, R12 ;  /* 0x0000000c1b1b7220 */ /* 0x000fc80000400000 */
[----:B------:R-:W-:-:S05]  /*3730*/  FFMA R27, R142, R10, R27 ;  /* 0x0000000a8e1b7223 */ /* 0x000fca000000001b */
[----:B------:R-:W-:-:S05]  /*3740*/  F2FP.SATFINITE.E5M2.F32.PACK_AB_MERGE_C R27, RZ, R27, RZ ;  /* 0x0000001bff1b723e */ /* 0x000fca00048060ff */
[----:B------:R4:W-:Y:S01]  /*3750*/  @!P3 STG.E.U8 desc[UR18][R16.64+0x1], R27 ;  /* 0x0000011b1000b986 */ /* 0x0009e2000c101112 */
[----:B------:R-:W-:Y:S05]  /*3760*/  @P4 BRA `(.L_x_46) ;  /* 0x0000000000044947 */ /* 0x000fea0003800000 */
[----:B------:R0:W5:Y:S02]  /*3770*/  LDG.E.U8 R26, desc[UR18][R4.64+0x8] ;  /* 0x00000812041a7981 */ /* 0x000164000c1e1100 */
.L_x_46:
[----:B------:R-:W-:Y:S05]  /*3780*/  BSYNC B1 ;  /* 0x0000000000017941 */ /* 0x000fea0003800000 */
.L_x_45:
[----:B-----5:R-:W-:Y:S01]  /*3790*/  LOP3.LUT R26, R26, 0xff, RZ, 0xc0, !PT ;  /* 0x000000ff1a1a7812 */ /* 0x020fe200078ec0ff */
[----:B------:R-:W-:Y:S01]  /*37a0*/  BSSY B1, `(.L_x_47) ;  /* 0x000000b000017945 */ /* 0x000fe20003800000 */
[----:B------:R-:W-:Y:S02]  /*37b0*/  ISETP.LT.OR P3, PT, R6, 0xa, !P0 ;  /* 0x0000000a0600780c */ /* 0x000fe40004761670 */
[----:B------:R-:W-:-:S05]  /*37c0*/  F2FP.F16.E5M2.UNPACK_B R26, R26 ;  /* 0x0000001aff1a723e */ /* 0x000fca00020004ff */
[----:B----4-:R-:W-:-:S05]  /*37d0*/  HADD2.F32 R27, -RZ, R26.H0_H0 ;  /* 0x2000001aff1b7230 */ /* 0x010fca0000004100 */
[----:B------:R-:W-:-:S04]  /*37e0*/  FMUL R26, R27, R12 ;  /* 0x0000000c1b1a7220 */ /* 0x000fc80000400000 */
[----:B------:R-:W-:-:S05]  /*37f0*/  FFMA R26, R145, R10, R26 ;  /* 0x0000000a911a7223 */ /* 0x000fca000000001a */
[----:B------:R-:W-:Y:S02]  /*3800*/  F2FP.SATFINITE.E5M2.F32.PACK_AB_MERGE_C R27, RZ, R26, RZ ;  /* 0x0000001aff1b723e */ /* 0x000fe400048060ff */
[----:B------:R-:W-:-:S03]  /*3810*/  PRMT R26, RZ, 0x7610, R26 ;  /* 0x00007610ff1a7816 */ /* 0x000fc6000000001a */
[----:B------:R4:W-:Y:S01]  /*3820*/  @!P4 STG.E.U8 desc[UR18][R18.64+0x8], R27 ;  /* 0x0000081b1200c986 */ /* 0x0009e2000c101112 */
[----:B------:R-:W-:Y:S05]  /*3830*/  @P3 BRA `(.L_x_48) ;  /* 0x0000000000043947 */ /* 0x000fea0003800000 */
[----:B------:R0:W5:Y:S02]  /*3840*/  LDG.E.U8 R26, desc[UR18][R4.64+0x9] ;  /* 0x00000912041a7981 */ /* 0x000164000c1e1100 */
.L_x_48:
[----:B------:R-:W-:Y:S05]  /*3850*/  BSYNC B1 ;  /* 0x0000000000017941 */ /* 0x000fea0003800000 */
.L_x_47:
        /* <DEDUP_REMOVED lines=12> */
.L_x_50:
[----:B------:R-:W-:Y:S05]  /*3920*/  BSYNC B1 ;  /* 0x0000000000017941 */ /* 0x000fea0003800000 */
.L_x_49:
        /* <DEDUP_REMOVED lines=12> */
.L_x_52:
[----:B------:R-:W-:Y:S05]  /*39f0*/  BSYNC B1 ;  /* 0x0000000000017941 */ /* 0x000fea0003800000 */
.L_x_51:
        /* <DEDUP_REMOVED lines=12> */
.L_x_54:
[----:B------:R-:W-:Y:S05]  /*3ac0*/  BSYNC B1 ;  /* 0x0000000000017941 */ /* 0x000fea0003800000 */
.L_x_53:
        /* <DEDUP_REMOVED lines=12> */
.L_x_56:
[----:B------:R-:W-:Y:S05]  /*3b90*/  BSYNC B1 ;  /* 0x0000000000017941 */ /* 0x000fea0003800000 */
.L_x_55:
        /* <DEDUP_REMOVED lines=12> */
.L_x_58:
[----:B------:R-:W-:Y:S05]  /*3c60*/  BSYNC B1 ;  /* 0x0000000000017941 */ /* 0x000fea0003800000 */
.L_x_57:
        /* <DEDUP_REMOVED lines=12> */
.L_x_60:
[----:B------:R-:W-:Y:S05]  /*3d30*/  BSYNC B1 ;  /* 0x0000000000017941 */ /* 0x000fea0003800000 */
.L_x_59:
        /* <DEDUP_REMOVED lines=12> */
.L_x_62:
[----:B------:R-:W-:Y:S05]  /*3e00*/  BSYNC B1 ;  /* 0x0000000000017941 */ /* 0x000fea0003800000 */
.L_x_61:
        /* <DEDUP_REMOVED lines=12> */
.L_x_64:
[----:B------:R-:W-:Y:S05]  /*3ed0*/  BSYNC B1 ;  /* 0x0000000000017941 */ /* 0x000fea0003800000 */
.L_x_63:
        /* <DEDUP_REMOVED lines=12> */
.L_x_66:
[----:B------:R-:W-:Y:S05]  /*3fa0*/  BSYNC B1 ;  /* 0x0000000000017941 */ /* 0x000fea0003800000 */
.L_x_65:
        /* <DEDUP_REMOVED lines=12> */
.L_x_68:
[----:B------:R-:W-:Y:S05]  /*4070*/  BSYNC B1 ;  /* 0x0000000000017941 */ /* 0x000fea0003800000 */
.L_x_67:
        /* <DEDUP_REMOVED lines=12> */
.L_x_70:
[----:B------:R-:W-:Y:S05]  /*4140*/  BSYNC B1 ;  /* 0x0000000000017941 */ /* 0x000fea0003800000 */
.L_x_69:
        /* <DEDUP_REMOVED lines=12> */
.L_x_72:
[----:B------:R-:W-:Y:S05]  /*4210*/  BSYNC B1 ;  /* 0x0000000000017941 */ /* 0x000fea0003800000 */
.L_x_71:
        /* <DEDUP_REMOVED lines=12> */
.L_x_74:
[----:B------:R-:W-:Y:S05]  /*42e0*/  BSYNC B1 ;  /* 0x0000000000017941 */ /* 0x000fea0003800000 */
.L_x_73:
        /* <DEDUP_REMOVED lines=12> */
.L_x_76:
[----:B------:R-:W-:Y:S05]  /*43b0*/  BSYNC B1 ;  /* 0x0000000000017941 */ /* 0x000fea0003800000 */
.L_x_75:
        /* <DEDUP_REMOVED lines=12> */
.L_x_78:
[----:B------:R-:W-:Y:S05]  /*4480*/  BSYNC B1 ;  /* 0x0000000000017941 */ /* 0x000fea0003800000 */
.L_x_77:
        /* <DEDUP_REMOVED lines=12> */
.L_x_80:
[----:B------:R-:W-:Y:S05]  /*4550*/  BSYNC B1 ;  /* 0x0000000000017941 */ /* 0x000fea0003800000 */
.L_x_79:
        /* <DEDUP_REMOVED lines=12> */
.L_x_82:
[----:B------:R-:W-:Y:S05]  /*4620*/  BSYNC B1 ;  /* 0x0000000000017941 */ /* 0x000fea0003800000 */
.L_x_81:
        /* <DEDUP_REMOVED lines=12> */
.L_x_84:
[----:B------:R-:W-:Y:S05]  /*46f0*/  BSYNC B1 ;  /* 0x0000000000017941 */ /* 0x000fea0003800000 */
.L_x_83:
        /* <DEDUP_REMOVED lines=12> */
.L_x_86:
[----:B------:R-:W-:Y:S05]  /*47c0*/  BSYNC B1 ;  /* 0x0000000000017941 */ /* 0x000fea0003800000 */
.L_x_85:
        /* <DEDUP_REMOVED lines=12> */
.L_x_88:
[----:B------:R-:W-:Y:S05]  /*4890*/  BSYNC B1 ;  /* 0x0000000000017941 */ /* 0x000fea0003800000 */
.L_x_87:
        /* <DEDUP_REMOVED lines=12> */
.L_x_90:
[----:B------:R-:W-:Y:S05]  /*4960*/  BSYNC B1 ;  /* 0x0000000000017941 */ /* 0x000fea0003800000 */
.L_x_89:
        /* <DEDUP_REMOVED lines=12> */
.L_x_92:
[----:B------:R-:W-:Y:S05]  /*4a30*/  BSYNC B1 ;  /* 0x0000000000017941 */ /* 0x000fea0003800000 */
.L_x_91:
        /* <DEDUP_REMOVED lines=12> */
.L_x_94:
[----:B------:R-:W-:Y:S05]  /*4b00*/  BSYNC B1 ;  /* 0x0000000000017941 */ /* 0x000fea0003800000 */
.L_x_93:
        /* <DEDUP_REMOVED lines=12> */
.L_x_96:
[----:B------:R-:W-:Y:S05]  /*4bd0*/  BSYNC B1 ;  /* 0x0000000000017941 */ /* 0x000fea0003800000 */
.L_x_95:
        /* <DEDUP_REMOVED lines=12> */
.L_x_98:
[----:B------:R-:W-:Y:S05]  /*4ca0*/  BSYNC B1 ;  /* 0x0000000000017941 */ /* 0x000fea0003800000 */
.L_x_97:
        /* <DEDUP_REMOVED lines=12> */
.L_x_100:
[----:B------:R-:W-:Y:S05]  /*4d70*/  BSYNC B1 ;  /* 0x0000000000017941 */ /* 0x000fea0003800000 */
.L_x_99:
        /* <DEDUP_REMOVED lines=12> */
.L_x_102:
[----:B------:R-:W-:Y:S05]  /*4e40*/  BSYNC B1 ;  /* 0x0000000000017941 */ /* 0x000fea0003800000 */
.L_x_101:
        /* <DEDUP_REMOVED lines=12> */
.L_x_104:
[----:B------:R-:W-:Y:S05]  /*4f10*/  BSYNC B1 ;  /* 0x0000000000017941 */ /* 0x000fea0003800000 */
.L_x_103:
        /* <DEDUP_REMOVED lines=12> */
.L_x_106:
[----:B------:R-:W-:Y:S05]  /*4fe0*/  BSYNC B1 ;  /* 0x0000000000017941 */ /* 0x000fea0003800000 */
.L_x_105:
        /* <DEDUP_REMOVED lines=12> */
.L_x_108:
[----:B------:R-:W-:Y:S05]  /*50b0*/  BSYNC B1 ;  /* 0x0000000000017941 */ /* 0x000fea0003800000 */
.L_x_107:
        /* <DEDUP_REMOVED lines=12> */
.L_x_110:
[----:B------:R-:W-:Y:S05]  /*5180*/  BSYNC B1 ;  /* 0x0000000000017941 */ /* 0x000fea0003800000 */
.L_x_109:
        /* <DEDUP_REMOVED lines=12> */
.L_x_112:
[----:B------:R-:W-:Y:S05]  /*5250*/  BSYNC B1 ;  /* 0x0000000000017941 */ /* 0x000fea0003800000 */
.L_x_111:
        /* <DEDUP_REMOVED lines=12> */
.L_x_114:
[----:B------:R-:W-:Y:S05]  /*5320*/  BSYNC B1 ;  /* 0x0000000000017941 */ /* 0x000fea0003800000 */
.L_x_113:
        /* <DEDUP_REMOVED lines=12> */
.L_x_116:
[----:B------:R-:W-:Y:S05]  /*53f0*/  BSYNC B1 ;  /* 0x0000000000017941 */ /* 0x000fea0003800000 */
.L_x_115:
        /* <DEDUP_REMOVED lines=12> */
.L_x_118:
[----:B------:R-:W-:Y:S05]  /*54c0*/  BSYNC B1 ;  /* 0x0000000000017941 */ /* 0x000fea0003800000 */
.L_x_117:
        /* <DEDUP_REMOVED lines=12> */
.L_x_120:
[----:B------:R-:W-:Y:S05]  /*5590*/  BSYNC B1 ;  /* 0x0000000000017941 */ /* 0x000fea0003800000 */
.L_x_119:
        /* <DEDUP_REMOVED lines=12> */
.L_x_122:
[----:B------:R-:W-:Y:S05]  /*5660*/  BSYNC B1 ;  /* 0x0000000000017941 */ /* 0x000fea0003800000 */
.L_x_121:
        /* <DEDUP_REMOVED lines=12> */
.L_x_124:
[----:B------:R-:W-:Y:S05]  /*5730*/  BSYNC B1 ;  /* 0x0000000000017941 */ /* 0x000fea0003800000 */
.L_x_123:
        /* <DEDUP_REMOVED lines=12> */
.L_x_126:
[----:B------:R-:W-:Y:S05]  /*5800*/  BSYNC B1 ;  /* 0x0000000000017941 */ /* 0x000fea0003800000 */
.L_x_125:
        /* <DEDUP_REMOVED lines=12> */
.L_x_128:
[----:B------:R-:W-:Y:S05]  /*58d0*/  BSYNC B1 ;  /* 0x0000000000017941 */ /* 0x000fea0003800000 */
.L_x_127:
        /* <DEDUP_REMOVED lines=12> */
.L_x_130:
[----:B------:R-:W-:Y:S05]  /*59a0*/  BSYNC B1 ;  /* 0x0000000000017941 */ /* 0x000fea0003800000 */
.L_x_129:
        /* <DEDUP_REMOVED lines=12> */
.L_x_132:
[----:B------:R-:W-:Y:S05]  /*5a70*/  BSYNC B1 ;  /* 0x0000000000017941 */ /* 0x000fea0003800000 */
.L_x_131:
        /* <DEDUP_REMOVED lines=12> */
.L_x_134:
[----:B------:R-:W-:Y:S05]  /*5b40*/  BSYNC B1 ;  /* 0x0000000000017941 */ /* 0x000fea0003800000 */
.L_x_133:
        /* <DEDUP_REMOVED lines=12> */
.L_x_136:
[----:B------:R-:W-:Y:S05]  /*5c10*/  BSYNC B1 ;  /* 0x0000000000017941 */ /* 0x000fea0003800000 */
.L_x_135:
        /* <DEDUP_REMOVED lines=12> */
.L_x_138:
[----:B------:R-:W-:Y:S05]  /*5ce0*/  BSYNC B1 ;  /* 0x0000000000017941 */ /* 0x000fea0003800000 */
.L_x_137:
        /* <DEDUP_REMOVED lines=12> */
.L_x_140:
[----:B------:R-:W-:Y:S05]  /*5db0*/  BSYNC B1 ;  /* 0x0000000000017941 */ /* 0x000fea0003800000 */
.L_x_139:
        /* <DEDUP_REMOVED lines=12> */
.L_x_142:
[----:B------:R-:W-:Y:S05]  /*5e80*/  BSYNC B1 ;  /* 0x0000000000017941 */ /* 0x000fea0003800000 */
.L_x_141:
        /* <DEDUP_REMOVED lines=12> */
.L_x_144:
[----:B------:R-:W-:Y:S05]  /*5f50*/  BSYNC B1 ;  /* 0x0000000000017941 */ /* 0x000fea0003800000 */
.L_x_143:
        /* <DEDUP_REMOVED lines=12> */
.L_x_146:
[----:B------:R-:W-:Y:S05]  /*6020*/  BSYNC B1 ;  /* 0x0000000000017941 */ /* 0x000fea0003800000 */
.L_x_145:
        /* <DEDUP_REMOVED lines=12> */
.L_x_148:
[----:B------:R-:W-:Y:S05]  /*60f0*/  BSYNC B1 ;  /* 0x0000000000017941 */ /* 0x000fea0003800000 */
.L_x_147:
        /* <DEDUP_REMOVED lines=12> */
.L_x_150:
[----:B------:R-:W-:Y:S05]  /*61c0*/  BSYNC B1 ;  /* 0x0000000000017941 */ /* 0x000fea0003800000 */
.L_x_149:
        /* <DEDUP_REMOVED lines=12> */
.L_x_152:
[----:B------:R-:W-:Y:S05]  /*6290*/  BSYNC B1 ;  /* 0x0000000000017941 */ /* 0x000fea0003800000 */
.L_x_151:
        /* <DEDUP_REMOVED lines=12> */
.L_x_154:
[----:B------:R-:W-:Y:S05]  /*6360*/  BSYNC B1 ;  /* 0x0000000000017941 */ /* 0x000fea0003800000 */
.L_x_153:
        /* <DEDUP_REMOVED lines=12> */
.L_x_156:
[----:B------:R-:W-:Y:S05]  /*6430*/  BSYNC B1 ;  /* 0x0000000000017941 */ /* 0x000fea0003800000 */
.L_x_155:
        /* <DEDUP_REMOVED lines=12> */
.L_x_158:
[----:B------:R-:W-:Y:S05]  /*6500*/  BSYNC B1 ;  /* 0x0000000000017941 */ /* 0x000fea0003800000 */
.L_x_157:
[----:B-----5:R-:W-:Y:S01]  /*6510*/  LOP3.LUT R26, R26, 0xff, RZ, 0xc0, !PT ;  /* 0x000000ff1a1a7812 */ /* 0x020fe200078ec0ff */
[----:B------:R-:W-:Y:S01]  /*6520*/  BSSY B1, `(.L_x_159) ;  /* 0x000000b000017945 */ /* 0x000fe20003800000 */
[----:B------:R-:W-:Y:S02]  /*6530*/  ISETP.LT.OR P0, PT, R6, 0x7a, !P0 ;  /* 0x0000007a0600780c */ /* 0x000fe40004701670 */
[----:B------:R-:W-:-:S05]  /*6540*/  F2FP.F16.E5M2.UNPACK_B R26, R26 ;  /* 0x0000001aff1a723e */ /* 0x000fca00020004ff */
[----:B----4-:R-:W-:-:S05]  /*6550*/  HADD2.F32 R27, -RZ, R26.H0_H0 ;  /* 0x2000001aff1b7230 */ /* 0x010fca0000004100 */
[----:B------:R-:W-:-:S04]  /*6560*/  FMUL R26, R27, R12 ;  /* 0x0000000c1b1a7220 */ /* 0x000fc80000400000 */
[----:B------:R-:W-:Y:S01]  /*6570*/  FFMA R26, R21, R10, R26 ;  /* 0x0000000a151a7223 */ /* 0x000fe2000000001a */
[----:B------:R-:W-:-:S04]  /*6580*/  PRMT R21, RZ, 0x7610, R21 ;  /* 0x00007610ff157816 */ /* 0x000fc80000000015 */
[----:B------:R-:W-:-:S05]  /*6590*/  F2FP.SATFINITE.E5M2.F32.PACK_AB_MERGE_C R27, RZ, R26, RZ ;  /* 0x0000001aff1b723e */ /* 0x000fca00048060ff */
[----:B------:R4:W-:Y:S01]  /*65a0*/  @!P4 STG.E.U8 desc[UR18][R18.64+0x78], R27 ;  /* 0x0000781b1200c986 */ /* 0x0009e2000c101112 */
[----:B------:R-:W-:Y:S05]  /*65b0*/  @P0 BRA `(.L_x_160) ;  /* 0x0000000000040947 */ /* 0x000fea0003800000 */
[----:B------:R0:W5:Y:S02]  /*65c0*/  LDG.E.U8 R21, desc[UR18][R4.64+0x79] ;  /* 0x0000791204157981 */ /* 0x000164000c1e1100 */
.L_x_160:
[----:B------:R-:W-:Y:S05]  /*65d0*/  BSYNC B1 ;  /* 0x0000000000017941 */ /* 0x000fea0003800000 */
.L_x_159:
[----:B-----5:R-:W-:Y:S01]  /*65e0*/  LOP3.LUT R21, R21, 0xff, RZ, 0xc0, !PT ;  /* 0x000000ff15157812 */ /* 0x020fe200078ec0ff */
[----:B------:R-:W-:Y:S01]  /*65f0*/  BSSY B1, `(.L_x_161) ;  /* 0x000000b000017945 */ /* 0x000fe20003800000 */
[----:B------:R-:W-:Y:S02]  /*6600*/  ISETP.LT.OR P3, PT, R6, 0x79, !P1 ;  /* 0x000000790600780c */ /* 0x000fe40004f61670 */
[----:B------:R-:W-:Y:S02]  /*6610*/  F2FP.F16.E5M2.UNPACK_B R21, R21 ;  /* 0x00000015ff15723e */ /* 0x000fe400020004ff */
[----:B0-2---:R-:W-:-:S03]  /*6620*/  PRMT R4, RZ, 0x7610, R4 ;  /* 0x00007610ff047816 */ /* 0x005fc60000000004 */
[----:B------:R-:W-:-:S05]  /*6630*/  HADD2.F32 R21, -RZ, R21.H0_H0 ;  /* 0x20000015ff157230 */ /* 0x000fca0000004100 */
[----:B------:R-:W-:-:S04]  /*6640*/  FMUL R21, R21, R12 ;  /* 0x0000000c15157220 */ /* 0x000fc80000400000 */
[----:B------:R-:W-:-:S05]  /*6650*/  FFMA R21, R20, R10, R21 ;  /* 0x0000000a14157223 */ /* 0x000fca0000000015 */
[----:B------:R-:W-:-:S05]  /*6660*/  F2FP.SATFINITE.E5M2.F32.PACK_AB_MERGE_C R21, RZ, R21, RZ ;  /* 0x00000015ff15723e */ /* 0x000fca00048060ff */
[----:B------:R0:W-:Y:S01]  /*6670*/  @!P0 STG.E.U8 desc[UR18][R18.64+0x79], R21 ;  /* 0x0000791512008986 */ /* 0x0001e2000c101112 */
[----:B------:R-:W-:Y:S05]  /*6680*/  @P3 BRA `(.L_x_162) ;  /* 0x0000000000043947 */ /* 0x000fea0003800000 */
[----:B------:R2:W5:Y:S02]  /*6690*/  LDG.E.U8 R4, desc[UR18][R24.64+0x78] ;  /* 0x0000781218047981 */ /* 0x000564000c1e1100 */
.L_x_162:
[----:B------:R-:W-:Y:S05]  /*66a0*/  BSYNC B1 ;  /* 0x0000000000017941 */ /* 0x000fea0003800000 */
.L_x_161:
        /* <DEDUP_REMOVED lines=12> */
.L_x_164:
[----:B------:R-:W-:Y:S05]  /*6770*/  BSYNC B1 ;  /* 0x0000000000017941 */ /* 0x000fea0003800000 */
.L_x_163:
[----:B------:R-:W-:Y:S05]  /*6780*/  @P1 BRA `(.L_x_165) ;  /* 0x0000001000281947 */ /* 0x000fea0003800000 */
[----:B-----5:R-:W-:-:S04]  /*6790*/  LOP3.LUT R4, R4, 0xff, RZ, 0xc0, !PT ;  /* 0x000000ff04047812 */ /* 0x020fc800078ec0ff */
[----:B------:R-:W-:-:S05]  /*67a0*/  F2FP.F16.E5M2.UNPACK_B R4, R4 ;  /* 0x00000004ff04723e */ /* 0x000fca00020004ff */
[----:B0-----:R-:W-:-:S05]  /*67b0*/  HADD2.F32 R5, -RZ, R4.H0_H0 ;  /* 0x20000004ff057230 */ /* 0x001fca0000004100 */
[----:B------:R-:W-:-:S04]  /*67c0*/  FMUL R5, R5, R12 ;  /* 0x0000000c05057220 */ /* 0x000fc80000400000 */
[----:B------:R-:W-:-:S05]  /*67d0*/  FFMA R5, R22, R10, R5 ;  /* 0x0000000a16057223 */ /* 0x000fca0000000005 */
[----:B------:R-:W-:-:S05]  /*67e0*/  F2FP.SATFINITE.E5M2.F32.PACK_AB_MERGE_C R5, RZ, R5, RZ ;  /* 0x00000005ff05723e */ /* 0x000fca00048060ff */
[----:B------:R0:W-:Y:S01]  /*67f0*/  STG.E.U8 desc[UR18][R16.64+0x79], R5 ;  /* 0x0000790510007986 */ /* 0x0001e2000c101112 */
[----:B------:R-:W-:Y:S05]  /*6800*/  BRA `(.L_x_165) ;  /* 0x0000001000087947 */ /* 0x000fea0003800000 */
.L_x_36:
[----:B------:R-:W-:Y:S01]  /*6810*/  ISETP.GE.AND P1, PT, R30, 0x1, PT ;  /* 0x000000011e00780c */ /* 0x000fe20003f26270 */
[-C--:B------:R-:W-:Y:S01]  /*6820*/  FMUL R149, R149, R10.reuse ;  /* 0x0000000a95957220 */ /* 0x080fe20000400000 */
[-C--:B------:R-:W-:Y:S01]  /*6830*/  FMUL R144, R144, R10.reuse ;  /* 0x0000000a90907220 */ /* 0x080fe20000400000 */
[----:B------:R-:W-:Y:S01]  /*6840*/  ISETP.GE.AND P0, PT, R30, 0x9, PT ;  /* 0x000000091e00780c */ /* 0x000fe20003f06270 */
[-C--:B------:R-:W-:Y:S01]  /*6850*/  FMUL R147, R147, R10.reuse ;  /* 0x0000000a93937220 */ /* 0x080fe20000400000 */
[----:B------:R-:W-:Y:S01]  /*6860*/  ISETP.LT.OR P4, PT, R6, 0x1, !P1 ;  /* 0x000000010600780c */ /* 0x000fe20004f81670 */
[-C--:B------:R-:W-:Y:S01]  /*6870*/  FMUL R142, R142, R10.reuse ;  /* 0x0000000a8e8e7220 */ /* 0x080fe20000400000 */
[----:B------:R-:W-:Y:S01]  /*6880*/  ISETP.LT.OR P5, PT, R6, 0x2, !P1 ;  /* 0x000000020600780c */ /* 0x000fe20004fa1670 */
[-C--:B------:R-:W-:Y:S01]  /*6890*/  FMUL R145, R145, R10.reuse ;  /* 0x0000000a91917220 */ /* 0x080fe20000400000 */
[----:B------:R-:W-:Y:S01]  /*68a0*/  F2FP.SATFINITE.E5M2.F32.PACK_AB_MERGE_C R149, RZ, R149, RZ ;  /* 0x00000095ff95723e */ /* 0x000fe200048060ff */
[----:B------:R-:W-:Y:S01]  /*68b0*/  FMUL R140, R140, R10 ;  /* 0x0000000a8c8c7220 */ /* 0x000fe20000400000 */
[----:B------:R-:W-:Y:S01]  /*68c0*/  F2FP.SATFINITE.E5M2.F32.PACK_AB_MERGE_C R5, RZ, R144, RZ ;  /* 0x00000090ff05723e */ /* 0x000fe200048060ff */
[-C--:B------:R-:W-:Y:S01]  /*68d0*/  FMUL R143, R143, R10.reuse ;  /* 0x0000000a8f8f7220 */ /* 0x080fe20000400000 */
[----:B------:R-:W-:Y:S01]  /*68e0*/  ISETP.LT.OR P3, PT, R6, 0x1, !P0 ;  /* 0x000000010600780c */ /* 0x000fe20004761670 */
[-C--:B------:R-:W-:Y:S01]  /*68f0*/  FMUL R138, R138, R10.reuse ;  /* 0x0000000a8a8a7220 */ /* 0x080fe20000400000 */
[C---:B------:R-:W-:Y:S01]  /*6900*/  ISETP.LT.OR P6, PT, R6.reuse, 0xa, !P1 ;  /* 0x0000000a0600780c */ /* 0x040fe20004fc1670 */
[-C--:B------:R-:W-:Y:S01]  /*6910*/  FMUL R141, R141, R10.reuse ;  /* 0x0000000a8d8d7220 */ /* 0x080fe20000400000 */
[----:B------:R-:W-:Y:S01]  /*6920*/  F2FP.SATFINITE.E5M2.F32.PACK_AB_MERGE_C R147, RZ, R147, RZ ;  /* 0x00000093ff93723e */ /* 0x000fe200048060ff */
[----:B------:R-:W-:Y:S01]  /*6930*/  @!P4 STG.E.U8 desc[UR18][R18.64], R149 ;  /* 0x000000951200c986 */ /* 0x000fe2000c101112 */
[----:B------:R-:W-:Y:S01]  /*6940*/  ISETP.LT.OR P4, PT, R6, 0x2, !P0 ;  /* 0x000000020600780c */ /* 0x000fe20004781670 */
[----:B------:R-:W-:Y:S01]  /*6950*/  FMUL R136, R136, R10 ;  /* 0x0000000a88887220 */ /* 0x000fe20000400000 */
[----:B------:R-:W-:Y:S01]  /*6960*/  F2FP.SATFINITE.E5M2.F32.PACK_AB_MERGE_C R25, RZ, R142, RZ ;  /* 0x0000008eff19723e */ /* 0x000fe200048060ff */
[----:B------:R0:W-:Y:S01]  /*6970*/  @!P5 STG.E.U8 desc[UR18][R18.64+0x1], R5 ;  /* 0x000001051200d986 */ /* 0x0001e2000c101112 */
[C---:B------:R-:W-:Y:S01]  /*6980*/  ISETP.LT.OR P5, PT, R6.reuse, 0x9, !P1 ;  /* 0x000000090600780c */ /* 0x040fe20004fa1670 */
[-C--:B------:R-:W-:Y:S01]  /*6990*/  FMUL R139, R139, R10.reuse ;  /* 0x0000000a8b8b7220 */ /* 0x080fe20000400000 */
[----:B------:R-:W-:Y:S01]  /*69a0*/  F2FP.SATFINITE.E5M2.F32.PACK_AB_MERGE_C R145, RZ, R145, RZ ;  /* 0x00000091ff91723e */ /* 0x000fe200048060ff */
[----:B------:R-:W-:Y:S01]  /*69b0*/  @!P3 STG.E.U8 desc[UR18][R16.64], R147 ;  /* 0x000000931000b986 */ /* 0x000fe2000c101112 */
[----:B------:R-:W-:Y:S01]  /*69c0*/  ISETP.LT.OR P3, PT, R6, 0x9, !P0 ;  /* 0x000000090600780c */ /* 0x000fe20004761670 */
[-C--:B------:R-:W-:Y:S01]  /*69d0*/  FMUL R134, R134, R10.reuse ;  /* 0x0000000a86867220 */ /* 0x080fe20000400000 */
[----:B------:R-:W-:Y:S01]  /*69e0*/  F2FP.SATFINITE.E5M2.F32.PACK_AB_MERGE_C R143, RZ, R143, RZ ;  /* 0x0000008fff8f723e */ /* 0x000fe200048060ff */
[-C--:B------:R-:W-:Y:S01]  /*69f0*/  FMUL R137, R137, R10.reuse ;  /* 0x0000000a89897220 */ /* 0x080fe20000400000 */
[----:B------:R-:W-:Y:S01]  /*6a00*/  F2FP.SATFINITE.E5M2.F32.PACK_AB_MERGE_C R141, RZ, R141, RZ ;  /* 0x0000008dff8d723e */ /* 0x000fe200048060ff */
[----:B------:R1:W-:Y:S01]  /*6a10*/  @!P4 STG.E.U8 desc[UR18][R16.64+0x1], R25 ;  /* 0x000001191000c986 */ /* 0x0003e2000c101112 */
[----:B------:R-:W-:Y:S01]  /*6a20*/  ISETP.LT.OR P4, PT, R6, 0xa, !P0 ;  /* 0x0000000a0600780c */ /* 0x000fe20004781670 */
[----:B------:R-:W-:Y:S01]  /*6a30*/  FMUL R132, R132, R10 ;  /* 0x0000000a84847220 */ /* 0x000fe20000400000 */
[----:B0-----:R-:W-:Y:S01]  /*6a40*/  F2FP.SATFINITE.E5M2.F32.PACK_AB_MERGE_C R5, RZ, R140, RZ ;  /* 0x0000008cff05723e */ /* 0x001fe200048060ff */
[----:B------:R-:W-:Y:S01]  /*6a50*/  @!P5 STG.E.U8 desc[UR18][R18.64+0x8], R145 ;  /* 0x000008911200d986 */ /* 0x000fe2000c101112 */
[C---:B------:R-:W-:Y:S01]  /*6a60*/  ISETP.LT.OR P5, PT, R6.reuse, 0x11, !P1 ;  /* 0x000000110600780c */ /* 0x040fe20004fa1670 */
[-C--:B------:R-:W-:Y:S01]  /*6a70*/  FMUL R135, R135, R10.reuse ;  /* 0x0000000a87877220 */ /* 0x080fe20000400000 */
[----:B------:R-:W-:Y:S01]  /*6a80*/  F2FP.SATFINITE.E5M2.F32.PACK_AB_MERGE_C R139, RZ, R139, RZ ;  /* 0x0000008bff8b723e */ /* 0x000fe200048060ff */
[----:B------:R0:W-:Y:S01]  /*6a90*/  @!P6 STG.E.U8 desc[UR18][R18.64+0x9], R5 ;  /* 0x000009051200e986 */ /* 0x0001e2000c101112 */
[----:B------:R-:W-:Y:S01]  /*6aa0*/  ISETP.LT.OR P6, PT, R6, 0x12, !P1 ;  /* 0x000000120600780c */ /* 0x000fe20004fc1670 */
[----:B------:R-:W-:Y:S01]  /*6ab0*/  FMUL R130, R130, R10 ;  /* 0x0000000a82827220 */ /* 0x000fe20000400000 */
[----:B------:R-:W-:Y:S01]  /*6ac0*/  F2FP.SATFINITE.E5M2.F32.PACK_AB_MERGE_C R137, RZ, R137, RZ ;  /* 0x00000089ff89723e */ /* 0x000fe200048060ff */
[----:B------:R-:W-:Y:S01]  /*6ad0*/  @!P3 STG.E.U8 desc[UR18][R16.64+0x8], R143 ;  /* 0x0000088f1000b986 */ /* 0x000fe2000c101112 */
[----:B-1----:R-:W-:Y:S01]  /*6ae0*/  F2FP.SATFINITE.E5M2.F32.PACK_AB_MERGE_C R25, RZ, R138, RZ ;  /* 0x0000008aff19723e */ /* 0x002fe200048060ff */
[-C--:B------:R-:W-:Y:S01]  /*6af0*/  FMUL R133, R133, R10.reuse ;  /* 0x0000000a85857220 */ /* 0x080fe20000400000 */
[----:B------:R-:W-:Y:S01]  /*6b00*/  ISETP.LT.OR P3, PT, R6, 0x11, !P0 ;  /* 0x000000110600780c */ /* 0x000fe20004761670 */
[-C--:B------:R-:W-:Y:S01]  /*6b10*/  FMUL R128, R128, R10.reuse ;  /* 0x0000000a80807220 */ /* 0x080fe20000400000 */
[----:B------:R-:W-:Y:S01]  /*6b20*/  F2FP.SATFINITE.E5M2.F32.PACK_AB_MERGE_C R135, RZ, R135, RZ ;  /* 0x00000087ff87723e */ /* 0x000fe200048060ff */
[----:B------:R1:W-:Y:S01]  /*6b30*/  @!P4 STG.E.U8 desc[UR18][R16.64+0x9], R25 ;  /* 0x000009191000c986 */ /* 0x0003e2000c101112 */
[C---:B------:R-:W-:Y:S01]  /*6b40*/  ISETP.LT.OR P4, PT, R6.reuse, 0x12, !P0 ;  /* 0x000000120600780c */ /* 0x040fe20004781670 */
[----:B------:R-:W-:Y:S01]  /*6b50*/  FMUL R131, R131, R10 ;  /* 0x0000000a83837220 */ /* 0x000fe20000400000 */
[----:B0-----:R-:W-:Y:S01]  /*6b60*/  F2FP.SATFINITE.E5M2.F32.PACK_AB_MERGE_C R5, RZ, R136, RZ ;  /* 0x00000088ff05723e */ /* 0x001fe200048060ff */
[----:B------:R-:W-:Y:S01]  /*6b70*/  @!P5 STG.E.U8 desc[UR18][R18.64+0x10], R141 ;  /* 0x0000108d1200d986 */ /* 0x000fe2000c101112 */
[----:B------:R-:W-:Y:S01]  /*6b80*/  ISETP.LT.OR P5, PT, R6, 0x19, !P1 ;  /* 0x000000190600780c */ /* 0x000fe20004fa1670 */
[-C--:B------:R-:W-:Y:S01]  /*6b90*/  FMUL R126, R126, R10.reuse ;  /* 0x0000000a7e7e7220 */ /* 0x080fe20000400000 */
[----:B------:R-:W-:Y:S01]  /*6ba0*/  F2FP.SATFINITE.E5M2.F32.PACK_AB_MERGE_C R133, RZ, R133, RZ ;  /* 0x00000085ff85723e */ /* 0x000fe200048060ff */
[----:B------:R0:W-:Y:S01]  /*6bb0*/  @!P6 STG.E.U8 desc[UR18][R18.64+0x11], R5 ;  /* 0x000011051200e986 */ /* 0x0001e2000c101112 */
[----:B------:R-:W-:Y:S01]  /*6bc0*/  ISETP.LT.OR P6, PT, R6, 0x1a, !P1 ;  /* 0x0000001a0600780c */ /* 0x000fe20004fc1670 */
[-C--:B------:R-:W-:Y:S01]  /*6bd0*/  FMUL R129, R129, R10.reuse ;  /* 0x0000000a81817220 */ /* 0x080fe20000400000 */
[----:B------:R-:W-:Y:S01]  /*6be0*/  FMUL R124, R124, R10 ;  /* 0x0000000a7c7c7220 */ /* 0x000fe20000400000 */
[----:B-1----:R-:W-:Y:S01]  /*6bf0*/  F2FP.SATFINITE.E5M2.F32.PACK_AB_MERGE_C R25, RZ, R134, RZ ;  /* 0x00000086ff19723e */ /* 0x002fe200048060ff */
[----:B------:R-:W-:Y:S01]  /*6c00*/  @!P3 STG.E.U8 desc[UR18][R16.64+0x10], R139 ;  /* 0x0000108b1000b986 */ /* 0x000fe2000c101112 */
[C---:B------:R-:W-:Y:S01]  /*6c10*/  ISETP.LT.OR P3, PT, R6.reuse, 0x19, !P0 ;  /* 0x000000190600780c */ /* 0x040fe20004761670 */
        /* <DEDUP_REMOVED lines=37> */
[-C--:B------:R-:W-:Y:S01]  /*6e70*/  FMUL R112, R112, R10.reuse ;  /* 0x0000000a70707220 */ /* 0x080fe20000400000 */
        /* <DEDUP_REMOVED lines=81> */
[C---:B------:R-:W-:Y:S01]  /*7390*/  ISETP.LT.OR P6, PT, R6.reuse, 0x52, !P1 ;  /* 0x000000520600780c */ /* 0x040fe20004fc1670 */
        /* <DEDUP_REMOVED lines=22> */
[----:B------:R-:W-:-:S02]  /*7500*/  ISETP.LT.OR P3, PT, R6, 0x59, !P0 ;  /* 0x000000590600780c */ /* 0x000fc40004761670 */
[----:B------:R-:W-:Y:S01]  /*7510*/  F2FP.SATFINITE.E5M2.F32.PACK_AB_MERGE_C R91, RZ, R91, RZ ;  /* 0x0000005bff5b723e */ /* 0x000fe200048060ff */
[----:B------:R1:W-:Y:S01]  /*7520*/  @!P4 STG.E.U8 desc[UR18][R16.64+0x51], R25 ;  /* 0x000051191000c986 */ /* 0x0003e2000c101112 */
[C---:B------:R-:W-:Y:S02]  /*7530*/  ISETP.LT.OR P4, PT, R6.reuse, 0x5a, !P0 ;  /* 0x0000005a0600780c */ /* 0x040fe40004781670 */
[----:B0-----:R-:W-:Y:S01]  /*7540*/  F2FP.SATFINITE.E5M2.F32.PACK_AB_MERGE_C R5, RZ, R100, RZ ;  /* 0x00000064ff05723e */ /* 0x001fe200048060ff */
[----:B------:R-:W-:Y:S01]  /*7550*/  @!P5 STG.E.U8 desc[UR18][R18.64+0x58], R105 ;  /* 0x000058691200d986 */ /* 0x000fe2000c101112 */
[C---:B------:R-:W-:Y:S02]  /*7560*/  ISETP.LT.OR P5, PT, R6.reuse, 0x61, !P1 ;  /* 0x000000610600780c */ /* 0x040fe40004fa1670 */
[----:B------:R-:W-:Y:S01]  /*7570*/  F2FP.SATFINITE.E5M2.F32.PACK_AB_MERGE_C R21, RZ, R21, RZ ;  /* 0x00000015ff15723e */ /* 0x000fe200048060ff */
[----:B------:R0:W-:Y:S01]  /*7580*/  @!P6 STG.E.U8 desc[UR18][R18.64+0x59], R5 ;  /* 0x000059051200e986 */ /* 0x0001e2000c101112 */
[----:B------:R-:W-:-:S02]  /*7590*/  ISETP.LT.OR P6, PT, R6, 0x62, !P1 ;  /* 0x000000620600780c */ /* 0x000fc40004fc1670 */
[----:B------:R-:W-:Y:S01]  /*75a0*/  F2FP.SATFINITE.E5M2.F32.PACK_AB_MERGE_C R23, RZ, R23, RZ ;  /* 0x00000017ff17723e */ /* 0x000fe200048060ff */
[----:B------:R-:W-:Y:S01]  /*75b0*/  @!P3 STG.E.U8 desc[UR18][R16.64+0x58], R103 ;  /* 0x000058671000b986 */ /* 0x000fe2000c101112 */
[----:B-1----:R-:W-:Y:S02]  /*75c0*/  F2FP.SATFINITE.E5M2.F32.PACK_AB_MERGE_C R25, RZ, R98, RZ ;  /* 0x00000062ff19723e */ /* 0x002fe400048060ff */
[C---:B------:R-:W-:Y:S02]  /*75d0*/  ISETP.LT.OR P3, PT, R6.reuse, 0x61, !P0 ;  /* 0x000000610600780c */ /* 0x040fe40004761670 */
[----:B------:R-:W-:Y:S01]  /*75e0*/  F2FP.SATFINITE.E5M2.F32.PACK_AB_MERGE_C R27, RZ, R22, RZ ;  /* 0x00000016ff1b723e */ /* 0x000fe200048060ff */
[----:B------:R1:W-:Y:S01]  /*75f0*/  @!P4 STG.E.U8 desc[UR18][R16.64+0x59], R25 ;  /* 0x000059191000c986 */ /* 0x0003e2000c101112 */
[C---:B------:R-:W-:Y:S02]  /*7600*/  ISETP.LT.OR P4, PT, R6.reuse, 0x62, !P0 ;  /* 0x000000620600780c */ /* 0x040fe40004781670 */
[----:B0-----:R-:W-:Y:S01]  /*7610*/  F2FP.SATFINITE.E5M2.F32.PACK_AB_MERGE_C R5, RZ, R96, RZ ;  /* 0x00000060ff05723e */ /* 0x001fe200048060ff */
[----:B------:R-:W-:Y:S01]  /*7620*/  @!P5 STG.E.U8 desc[UR18][R18.64+0x60], R101 ;  /* 0x000060651200d986 */ /* 0x000fe2000c101112 */
[----:B------:R-:W-:-:S03]  /*7630*/  ISETP.LT.OR P5, PT, R6, 0x69, !P1 ;  /* 0x000000690600780c */ /* 0x000fc60004fa1670 */
[----:B------:R0:W-:Y:S01]  /*7640*/  @!P6 STG.E.U8 desc[UR18][R18.64+0x61], R5 ;  /* 0x000061051200e986 */ /* 0x0001e2000c101112 */
[C---:B------:R-:W-:Y:S02]  /*7650*/  ISETP.LT.OR P6, PT, R6.reuse, 0x6a, !P1 ;  /* 0x0000006a0600780c */ /* 0x040fe40004fc1670 */
[----:B-1----:R-:W-:Y:S01]  /*7660*/  F2FP.SATFINITE.E5M2.F32.PACK_AB_MERGE_C R25, RZ, R94, RZ ;  /* 0x0000005eff19723e */ /* 0x002fe200048060ff */
[----:B------:R-:W-:Y:S01]  /*7670*/  @!P3 STG.E.U8 desc[UR18][R16.64+0x60], R99 ;  /* 0x000060631000b986 */ /* 0x000fe2000c101112 */
[----:B------:R-:W-:-:S03]  /*7680*/  ISETP.LT.OR P3, PT, R6, 0x69, !P0 ;  /* 0x000000690600780c */ /* 0x000fc60004761670 */
        /* <DEDUP_REMOVED lines=12> */
[C---:B------:R-:W-:Y:S01]  /*7750*/  ISETP.LT.OR P1, PT, R6.reuse, 0x7a, !P1 ;  /* 0x0000007a0600780c */ /* 0x040fe20004f21670 */
[----:B------:R2:W-:Y:S01]  /*7760*/  @!P5 STG.E.U8 desc[UR18][R18.64+0x70], R93 ;  /* 0x0000705d1200d986 */ /* 0x0005e2000c101112 */
[C---:B------:R-:W-:Y:S02]  /*7770*/  ISETP.LT.OR P5, PT, R6.reuse, 0x72, !P0 ;  /* 0x000000720600780c */ /* 0x040fe400047a1670 */
[----:B0-----:R-:W-:Y:S01]  /*7780*/  F2FP.SATFINITE.E5M2.F32.PACK_AB_MERGE_C R5, RZ, R88, RZ ;  /* 0x00000058ff05723e */ /* 0x001fe200048060ff */
[----:B------:R2:W-:Y:S01]  /*7790*/  @!P6 STG.E.U8 desc[UR18][R18.64+0x71], R89 ;  /* 0x000071591200e986 */ /* 0x0005e2000c101112 */
[C---:B------:R-:W-:Y:S02]  /*77a0*/  ISETP.LT.OR P6, PT, R6.reuse, 0x79, !P0 ;  /* 0x000000790600780c */ /* 0x040fe400047c1670 */
[----:B------:R-:W-:Y:S01]  /*77b0*/  ISETP.LT.OR P0, PT, R6, 0x7a, !P0 ;  /* 0x0000007a0600780c */ /* 0x000fe20004701670 */
[----:B------:R2:W-:Y:S01]  /*77c0*/  @!P3 STG.E.U8 desc[UR18][R16.64+0x70], R91 ;  /* 0x0000705b1000b986 */ /* 0x0005e2000c101112 */
[----:B-1----:R-:W-:-:S05]  /*77d0*/  F2FP.SATFINITE.E5M2.F32.PACK_AB_MERGE_C R25, RZ, R20, RZ ;  /* 0x00000014ff19723e */ /* 0x002fca00048060ff */
[----:B------:R2:W-:Y:S04]  /*77e0*/  @!P5 STG.E.U8 desc[UR18][R16.64+0x71], R5 ;  /* 0x000071051000d986 */ /* 0x0005e8000c101112 */
[----:B------:R2:W-:Y:S04]  /*77f0*/  @!P4 STG.E.U8 desc[UR18][R18.64+0x78], R21 ;  /* 0x000078151200c986 */ /* 0x0005e8000c101112 */
[----:B------:R2:W-:Y:S04]  /*7800*/  @!P1 STG.E.U8 desc[UR18][R18.64+0x79], R25 ;  /* 0x0000791912009986 */ /* 0x0005e8000c101112 */
[----:B------:R2:W-:Y:S04]  /*7810*/  @!P6 STG.E.U8 desc[UR18][R16.64+0x78], R23 ;  /* 0x000078171000e986 */ /* 0x0005e8000c101112 */
[----:B------:R2:W-:Y:S02]  /*7820*/  @!P0 STG.E.U8 desc[UR18][R16.64+0x79], R27 ;  /* 0x0000791b10008986 */ /* 0x0005e4000c101112 */
.L_x_165:
[----:B------:R-:W-:Y:S05]  /*7830*/  BSYNC B0 ;  /* 0x0000000000007941 */ /* 0x000fea0003800000 */
.L_x_35:
[C---:B------:R-:W-:Y:S01]  /*7840*/  LEA R2, P0, R8.reuse, R2, 0x1 ;  /* 0x0000000208027211 */ /* 0x040fe200078008ff */
[----:B------:R-:W-:Y:S01]  /*7850*/  ULDC.64 UR6, c[0x0][0x650] ;  /* 0x0001940000067ab9 */ /* 0x000fe20000000a00 */
[----:B-----5:R-:W-:Y:S01]  /*7860*/  IMAD.U32 R4, RZ, RZ, UR16 ;  /* 0x00000010ff047e24 */ /* 0x020fe2000f8e00ff */
[----:B0-2---:R-:W-:Y:S01]  /*7870*/  PRMT R16, RZ, 0x7610, R16 ;  /* 0x00007610ff107816 */ /* 0x005fe20000000010 */
[----:B------:R-:W-:Y:S01]  /*7880*/  IMAD.MOV.U32 R6, RZ, RZ, -0x1 ;  /* 0xffffffffff067424 */ /* 0x000fe200078e00ff */
[----:B------:R-:W-:Y:S01]  /*7890*/  LEA.HI.X R3, R8, R3, R0, 0x1, P0 ;  /* 0x0000000308037211 */ /* 0x000fe200000f0c00 */
[----:B------:R0:W-:Y:S01]  /*78a0*/  SYNCS.ARRIVE.TRANS64.A1T0 RZ, [R4+UR22], RZ ;  /* 0x000000ff04ff79a7 */ /* 0x0001e20008100016 */
[----:B------:R-:W-:Y:S01]  /*78b0*/  ISETP.GE.U32.AND P0, PT, R2, UR6, PT ;  /* 0x0000000602007c0c */ /* 0x000fe2000bf06070 */
[----:B------:R-:W-:-:S03]  /*78c0*/  IMAD.MOV.U32 R5, RZ, RZ, -0x1 ;  /* 0xffffffffff057424 */ /* 0x000fc600078e00ff */
[----:B------:R-:W-:Y:S01]  /*78d0*/  ISETP.GE.U32.AND.EX P0, PT, R3, UR7, PT, P0 ;  /* 0x0000000703007c0c */ /* 0x000fe2000bf06100 */
[----:B0-----:R-:W-:-:S12]  /*78e0*/  IMAD.MOV.U32 R4, RZ, RZ, -0x1 ;  /* 0xffffffffff047424 */ /* 0x001fd800078e00ff */
[----:B------:R-:W-:Y:S05]  /*78f0*/  @P0 BRA `(.L_x_166) ;  /* 0x0000000400600947 */ /* 0x000fea0003800000 */
[----:B------:R-:W0:Y:S01]  /*7900*/  S2R R26, SR_CTAID.X ;  /* 0x00000000001a7919 */ /* 0x000e220000002500 */
[----:B------:R-:W2:Y:S01]  /*7910*/  LDC.64 R20, c[0x0][0x628] ;  /* 0x00018a00ff147b82 */ /* 0x000ea20000000a00 */
[----:B------:R-:W-:Y:S01]  /*7920*/  ULDC UR6, c[0x0][0x150] ;  /* 0x0000540000067ab9 */ /* 0x000fe20000000800 */
[----:B-1--4-:R-:W-:Y:S01]  /*7930*/  IMAD.MOV.U32 R18, RZ, RZ, R2 ;  /* 0x000000ffff127224 */ /* 0x012fe200078e0002 */
[----:B------:R-:W1:Y:S01]  /*7940*/  S2R R28, SR_CTAID.Y ;  /* 0x00000000001c7919 */ /* 0x000e620000002600 */
[----:B------:R-:W-:-:S04]  /*7950*/  IMAD.MOV.U32 R19, RZ, RZ, R3 ;  /* 0x000000ffff137224 */ /* 0x000fc800078e0003 */
[----:B------:R-:W4:Y:S08]  /*7960*/  LDC R29, c[0x0][0x144] ;  /* 0x00005100ff1d7b82 */ /* 0x000f300000000800 */
[----:B------:R-:W1:Y:S08]  /*7970*/  LDC R6, c[0x0][0x630] ;  /* 0x00018c00ff067b82 */ /* 0x000e700000000800 */
[----:B---3--:R-:W3:Y:S01]  /*7980*/  LDC.64 R24, c[0x0][0x620] ;  /* 0x00018800ff187b82 */ /* 0x008ee20000000a00 */
[----:B--2---:R-:W-:-:S04]  /*7990*/  ISETP.NE.U32.AND P0, PT, R20, RZ, PT ;  /* 0x000000ff1400720c */ /* 0x004fc80003f05070 */
[----:B------:R-:W-:Y:S02]  /*79a0*/  ISETP.NE.AND.EX P0, PT, R21, RZ, PT, P0 ;  /* 0x000000ff1500720c */ /* 0x000fe40003f05300 */
[----:B0-----:R-:W-:-:S05]  /*79b0*/  I2FP.F32.U32 R4, R26 ;  /* 0x0000001a00047245 */ /* 0x001fca0000201000 */
[----:B------:R-:W-:-:S04]  /*79c0*/  FMUL R4, R4, UR6 ;  /* 0x0000000604047c20 */ /* 0x000fc80008400000 */
[----:B------:R0:W2:Y:S02]  /*79d0*/  F2I.U32.TRUNC.NTZ R27, R4 ;  /* 0x00000004001b7305 */ /* 0x0000a4000020f000 */
[----:B-1--4-:R-:W-:Y:S05]  /*79e0*/  @!P0 BRA `(.L_x_167) ;  /* 0x0000000000288947 */ /* 0x012fea0003800000 */
[----:B------:R-:W1:Y:S02]  /*79f0*/  LDC R5, c[0x0][0x634] ;  /* 0x00018d00ff057b82 */ /* 0x000e640000000800 */
[----:B-1----:R-:W-:-:S05]  /*7a00*/  IADD3 R19, P0, R2, R5, RZ ;  /* 0x0000000502137210 */ /* 0x002fca0007f1e0ff */
[----:B------:R-:W-:-:S04]  /*7a10*/  IMAD.X R23, RZ, RZ, R3, P0 ;  /* 0x000000ffff177224 */ /* 0x000fc800000e0603 */
[----:B0-----:R-:W-:-:S04]  /*7a20*/  IMAD.WIDE.U32 R4, R23, R20, RZ ;  /* 0x0000001417047225 */ /* 0x001fc800078e00ff */
[----:B------:R-:W-:-:S04]  /*7a30*/  IMAD.WIDE.U32 R16, P0, R19, R21, R4 ;  /* 0x0000001513107225 */ /* 0x000fc80007800004 */
[----:B------:R-:W-:-:S04]  /*7a40*/  IMAD.WIDE.U32 R4, R19, R20, RZ ;  /* 0x0000001413047225 */ /* 0x000fc800078e00ff */
[----:B------:R-:W-:Y:S01]  /*7a50*/  IMAD.X R19, RZ, RZ, RZ, P0 ;  /* 0x000000ffff137224 */ /* 0x000fe200000e06ff */
[----:B------:R-:W-:Y:S01]  /*7a60*/  IADD3 RZ, P0, R5, R16, RZ ;  /* 0x0000001005ff7210 */ /* 0x000fe20007f1e0ff */
[----:B------:R-:W-:-:S04]  /*7a70*/  IMAD.MOV.U32 R18, RZ, RZ, R17 ;  /* 0x000000ffff127224 */ /* 0x000fc800078e0011 */
[----:B------:R-:W-:-:S08]  /*7a80*/  IMAD.WIDE.U32.X R18, R23, R21, R18, P0 ;  /* 0x0000001517127225 */ /* 0x000fd000000e0412 */
.L_x_167:
[-CC-:B------:R-:W-:Y:S01]  /*7a90*/  SHF.R.U64 R22, R18, R6.reuse, R19.reuse ;  /* 0x0000000612167219 */ /* 0x180fe20000001213 */
[----:B------:R-:W1:Y:S01]  /*7aa0*/  LDC.64 R32, c[0x0][0x640] ;  /* 0x00019000ff207b82 */ /* 0x000e620000000a00 */
[----:B0-----:R-:W-:Y:S01]  /*7ab0*/  SHF.R.U32.HI R4, RZ, R6, R19 ;  /* 0x00000006ff047219 */ /* 0x001fe20000011613 */
[----:B--2---:R-:W-:Y:S01]  /*7ac0*/  IMAD.MOV R27, RZ, RZ, -R27 ;  /* 0x000000ffff1b7224 */ /* 0x004fe200078e0a1b */
[----:B------:R-:W-:Y:S01]  /*7ad0*/  IADD3 R17, P0, RZ, -R22, RZ ;  /* 0x80000016ff117210 */ /* 0x000fe20007f1e0ff */
[----:B------:R-:W-:Y:S01]  /*7ae0*/  ULDC UR6, c[0x0][0x154] ;  /* 0x0000550000067ab9 */ /* 0x000fe20000000800 */
[----:B------:R-:W-:Y:S02]  /*7af0*/  IMAD.MOV.U32 R19, RZ, RZ, 0x1 ;  /* 0x00000001ff137424 */ /* 0x000fe400078e00ff */
[----:B------:R-:W-:Y:S01]  /*7b00*/  IMAD R27, R29, R27, R26 ;  /* 0x0000001b1d1b7224 */ /* 0x000fe200078e021a */
[----:B------:R-:W0:Y:S01]  /*7b10*/  LDC R16, c[0x0][0x618] ;  /* 0x00018600ff107b82 */ /* 0x000e220000000800 */
[----:B------:R-:W-:-:S04]  /*7b20*/  IMAD.X R5, RZ, RZ, ~R4, P0 ;  /* 0x000000ffff057224 */ /* 0x000fc800000e0e04 */
[-C--:B---3--:R-:W-:Y:S02]  /*7b30*/  IMAD R6, R5, R24.reuse, RZ ;  /* 0x0000001805067224 */ /* 0x088fe400078e02ff */
[C---:B------:R-:W-:Y:S01]  /*7b40*/  IMAD.WIDE.U32 R4, R17.reuse, R24, R2 ;  /* 0x0000001811047225 */ /* 0x040fe200078e0002 */
[----:B------:R-:W2:Y:S03]  /*7b50*/  LDC R18, c[0x0][0x608] ;  /* 0x00018200ff127b82 */ /* 0x000ea60000000800 */
[----:B------:R-:W-:Y:S01]  /*7b60*/  IMAD R17, R17, R25, R6 ;  /* 0x0000001911117224 */ /* 0x000fe200078e0206 */
[----:B------:R-:W-:-:S03]  /*7b70*/  I2FP.F32.U32 R6, R28 ;  /* 0x0000001c00067245 */ /* 0x000fc60000201000 */
[----:B------:R-:W-:Y:S01]  /*7b80*/  IMAD.IADD R5, R5, 0x1, R17 ;  /* 0x0000000105057824 */ /* 0x000fe200078e0211 */
[----:B------:R-:W3:Y:S01]  /*7b90*/  LDC R30, c[0x0][0x658] ;  /* 0x00019600ff1e7b82 */ /* 0x000ee20000000800 */
[----:B-1----:R-:W-:Y:S01]  /*7ba0*/  ISETP.NE.U32.AND P0, PT, R32, RZ, PT ;  /* 0x000000ff2000720c */ /* 0x002fe20003f05070 */
[----:B------:R-:W-:-:S03]  /*7bb0*/  IMAD.MOV.U32 R17, RZ, RZ, -0x1 ;  /* 0xffffffffff117424 */ /* 0x000fc600078e00ff */
[----:B------:R-:W-:-:S03]  /*7bc0*/  ISETP.NE.AND.EX P0, PT, R33, RZ, PT, P0 ;  /* 0x000000ff2100720c */ /* 0x000fc60003f05300 */
[----:B------:R-:W1:Y:S01]  /*7bd0*/  LDC R25, c[0x0][0x148] ;  /* 0x00005200ff197b82 */ /* 0x000e620000000800 */
[-CC-:B0-----:R-:W-:Y:S02]  /*7be0*/  SHF.R.U64 R20, R4, R16.reuse, R5.reuse ;  /* 0x0000001004147219 */ /* 0x181fe40000001205 */
[----:B------:R-:W-:Y:S01]  /*7bf0*/  SHF.R.U32.HI R5, RZ, R16, R5 ;  /* 0x00000010ff057219 */ /* 0x000fe20000011605 */
[----:B------:R-:W-:-:S04]  /*7c00*/  FMUL R16, R6, UR6 ;  /* 0x0000000606107c20 */ /* 0x000fc80008400000 */
[----:B------:R-:W0:Y:S01]  /*7c10*/  LDC R26, c[0x0][0x600] ;  /* 0x00018000ff1a7b82 */ /* 0x000e220000000800 */
[----:B------:R4:W0:Y:S01]  /*7c20*/  F2I.U32.TRUNC.NTZ R23, R16 ;  /* 0x0000001000177305 */ /* 0x000822000020f000 */
[-CC-:B--2---:R-:W-:Y:S02]  /*7c30*/  SHF.R.U64 R6, R20, R18.reuse, R5.reuse ;  /* 0x0000001214067219 */ /* 0x184fe40000001205 */
[----:B------:R-:W-:-:S04]  /*7c40*/  SHF.R.U32.HI R5, RZ, R18, R5 ;  /* 0x00000012ff057219 */ /* 0x000fc80000011605 */
[----:B------:R-:W2:Y:S01]  /*7c50*/  LDC R31, c[0x0][0x648] ;  /* 0x00019200ff1f7b82 */ /* 0x000ea20000000800 */
[-CC-:B---3--:R-:W-:Y:S02]  /*7c60*/  SHF.R.U64 R24, R6, R30.reuse, R5.reuse ;  /* 0x0000001e06187219 */ /* 0x188fe40000001205 */
[-C--:B------:R-:W-:Y:S02]  /*7c70*/  SHF.L.U32 R17, R17, R30.reuse, RZ ;  /* 0x0000001e11117219 */ /* 0x080fe400000006ff */
[-C--:B------:R-:W-:Y:S01]  /*7c80*/  SHF.R.U32.HI R5, RZ, R30.reuse, R5 ;  /* 0x0000001eff057219 */ /* 0x080fe20000011605 */
[----:B------:R-:W-:Y:S01]  /*7c90*/  IMAD.MOV.U32 R4, RZ, RZ, R24 ;  /* 0x000000ffff047224 */ /* 0x000fe200078e0018 */
[----:B------:R-:W-:Y:S01]  /*7ca0*/  SHF.L.U32 R30, R19, R30, RZ ;  /* 0x0000001e131e7219 */ /* 0x000fe200000006ff */
[----:B------:R-:W3:Y:S01]  /*7cb0*/  LDC R34, c[0x0][0x638] ;  /* 0x00018e00ff227b82 */ /* 0x000ee20000000800 */
[----:B------:R-:W-:-:S07]  /*7cc0*/  LOP3.LUT R29, RZ, R17, RZ, 0x33, !PT ;  /* 0x00000011ff1d7212 */ /* 0x000fce00078e33ff */
[----:B------:R-:W0:Y:S01]  /*7cd0*/  LDC R35, c[0x0][0x610] ;  /* 0x00018400ff237b82 */ /* 0x000e220000000800 */
        /* <DEDUP_REMOVED lines=11> */
.L_x_168:
[----:B--2---:R-:W-:Y:S01]  /*7d90*/  SHF.R.U64 R4, R4, R31, R5 ;  /* 0x0000001f04047219 */ /* 0x004fe20000001205 */
[----:B0-----:R-:W-:Y:S01]  /*7da0*/  VIADD R19, R26, 0xffffffff ;  /* 0xffffffff1a137836 */ /* 0x001fe20000000000 */
[----:B------:R-:W-:Y:S01]  /*7db0*/  LOP3.LUT R17, R6, R29, RZ, 0xc0, !PT ;  /* 0x0000001d06117212 */ /* 0x000fe200078ec0ff */
[----:B------:R-:W-:Y:S02]  /*7dc0*/  IMAD.MOV R23, RZ, RZ, -R23 ;  /* 0x000000ffff177224 */ /* 0x000fe400078e0a17 */
[----:B------:R-:W-:Y:S02]  /*7dd0*/  IMAD.MOV R5, RZ, RZ, -R4 ;  /* 0x000000ffff057224 */ /* 0x000fe400078e0a04 */
[----:B------:R-:W-:Y:S01]  /*7de0*/  IMAD R6, R30, R4, R17 ;  /* 0x000000041e067224 */ /* 0x000fe200078e0211 */
[----:B------:R-:W-:Y:S01]  /*7df0*/  LOP3.LUT R17, R20, R19, RZ, 0xc0, !PT ;  /* 0x0000001314117212 */ /* 0x000fe200078ec0ff */
[----:B-1----:R-:W-:Y:S02]  /*7e00*/  @P2 IMAD R27, R25, R23, R28 ;  /* 0x00000017191b2224 */ /* 0x002fe400078e021c */
[----:B---3--:R-:W-:-:S02]  /*7e10*/  IMAD R4, R5, R34, R24 ;  /* 0x0000002205047224 */ /* 0x008fc400078e0218 */
[----:B------:R-:W-:Y:S02]  /*7e20*/  IMAD R6, R6, R35, R27 ;  /* 0x0000002306067224 */ /* 0x000fe400078e021b */
[----:B------:R-:W-:Y:S02]  /*7e30*/  IMAD R17, R4, R26, R17 ;  /* 0x0000001a04117224 */ /* 0x000fe400078e0211 */
[----:B------:R-:W-:Y:S02]  /*7e40*/  IMAD.MOV.U32 R16, RZ, RZ, 0x1 ;  /* 0x00000001ff107424 */ /* 0x000fe400078e00ff */
[----:B------:R-:W-:Y:S01]  /*7e50*/  IMAD.MOV.U32 R4, RZ, RZ, R22 ;  /* 0x000000ffff047224 */ /* 0x000fe200078e0016 */
[----:B------:R-:W-:Y:S02]  /*7e60*/  SEL R5, R17, R6, !P2 ;  /* 0x0000000611057207 */ /* 0x000fe40005000000 */
[----:B------:R-:W-:-:S07]  /*7e70*/  SEL R6, R6, R17, !P2 ;  /* 0x0000001106067207 */ /* 0x000fce0005000000 */
.L_x_166:
[----:B------:R-:W-:Y:S02]  /*7e80*/  LOP3.LUT P0, RZ, R16, 0xff, RZ, 0xc0, !PT ;  /* 0x000000ff10ff7812 */ /* 0x000fe4000780c0ff */
[----:B------:R-:W-:-:S11]  /*7e90*/  LOP3.LUT R148, R148, 0x1, RZ, 0x3c, !PT ;  /* 0x0000000194947812 */ /* 0x000fd600078e3cff */
[----:B------:R-:W-:Y:S05]  /*7ea0*/  @P0 BRA `(.L_x_169) ;  /* 0xffffff94006c0947 */ /* 0x000fea000383ffff */
[----:B------:R-:W-:Y:S05]  /*7eb0*/  EXIT ;  /* 0x000000000000794d */ /* 0x000fea0003800000 */
.L_x_13:
[----:B------:R-:W-:-:S08]  /*7ec0*/  ISETP.NE.AND P0, PT, R20, RZ, PT ;  /* 0x000000ff1400720c */ /* 0x000fd00003f05270 */
[----:B-----5:R-:W0:-:S00]  /*7ed0*/  USETMAXREG.DEALLOC.CTAPOOL 0x28 ;  /* 0x00000028000079c8 */ /* 0x020e0000080e0500 */
[----:B------:R-:W-:Y:S05]  /*7ee0*/  @P0 EXIT ;  /* 0x000000000000094d */ /* 0x000fea0003800000 */
[----:B0-----:R-:W-:Y:S01]  /*7ef0*/  LOP3.LUT P0, RZ, R16, 0xff, RZ, 0xc0, !PT ;  /* 0x000000ff10ff7812 */ /* 0x001fe2000780c0ff */
[----:B------:R-:W-:Y:S02]  /*7f00*/  IMAD.MOV.U32 R12, RZ, RZ, 0x1 ;  /* 0x00000001ff0c7424 */ /* 0x000fe400078e00ff */
[----:B------:R-:W-:-:S10]  /*7f10*/  IMAD.MOV.U32 R15, RZ, RZ, RZ ;  /* 0x000000ffff0f7224 */ /* 0x000fd400078e00ff */
[----:B------:R-:W-:Y:S05]  /*7f20*/  @!P0 BRA `(.L_x_170) ;  /* 0x0000000c00108947 */ /* 0x000fea0003800000 */
[----:B------:R-:W-:Y:S01]  /*7f30*/  LOP3.LUT P0, RZ, R13, 0x1f, RZ, 0xc0, !PT ;  /* 0x0000001f0dff7812 */ /* 0x000fe2000780c0ff */
[----:B------:R-:W-:Y:S01]  /*7f40*/  ULDC UR5, c[0x0][0x658] ;  /* 0x0001960000057ab9 */ /* 0x000fe20000000800 */
[----:B------:R-:W-:Y:S01]  /*7f50*/  UMOV UR6, 0xffffffff ;  /* 0xffffffff00067882 */ /* 0x000fe20000000000 */
[----:B------:R-:W-:Y:S01]  /*7f60*/  BSSY B0, `(.L_x_170) ;  /* 0x00000c0000007945 */ /* 0x000fe20003800000 */
[----:B------:R-:W-:Y:S01]  /*7f70*/  USHF.L.U32 UR6, UR6, UR5, URZ ;  /* 0x0000000506067299 */ /* 0x000fe2000800063f */
[C---:B------:R-:W-:Y:S01]  /*7f80*/  ISETP.NE.AND P3, PT, R11.reuse, RZ, PT ;  /* 0x000000ff0b00720c */ /* 0x040fe20003f65270 */
[----:B------:R-:W-:Y:S01]  /*7f90*/  IMAD.MOV.U32 R14, RZ, RZ, 0x1 ;  /* 0x00000001ff0e7424 */ /* 0x000fe200078e00ff */
[----:B------:R-:W-:Y:S01]  /*7fa0*/  ISETP.NE.OR P0, PT, R11, RZ, !P0 ;  /* 0x000000ff0b00720c */ /* 0x000fe20004705670 */
[----:B------:R-:W-:Y:S01]  /*7fb0*/  IMAD.MOV.U32 R12, RZ, RZ, 0x1 ;  /* 0x00000001ff0c7424 */ /* 0x000fe200078e00ff */
[----:B------:R-:W-:Y:S01]  /*7fc0*/  LOP3.LUT R13, R7, 0x2, RZ, 0xfc, !PT ;  /* 0x00000002070d7812 */ /* 0x000fe200078efcff */
[----:B------:R-:W-:Y:S01]  /*7fd0*/  IMAD.MOV.U32 R15, RZ, RZ, RZ ;  /* 0x000000ffff0f7224 */ /* 0x000fe200078e00ff */
[----:B------:R-:W-:Y:S01]  /*7fe0*/  ULDC UR4, c[0x0][0x600] ;  /* 0x0001800000047ab9 */ /* 0x000fe20000000800 */
[----:B------:R-:W-:Y:S01]  /*7ff0*/  UMOV UR7, 0x1 ;  /* 0x0000000100077882 */ /* 0x000fe20000000000 */
[----:B------:R-:W-:-:S02]  /*8000*/  UIADD3 UR22, UR13, 0x1, URZ ;  /* 0x000000010d167890 */ /* 0x000fc4000fffe03f */
[----:B------:R-:W-:Y:S02]  /*8010*/  UIADD3 UR16, UR4, -0x1, URZ ;  /* 0xffffffff04107890 */ /* 0x000fe4000fffe03f */
[----:B------:R-:W-:Y:S02]  /*8020*/  USHF.L.U32 UR18, UR7, UR5, URZ ;  /* 0x0000000507127299 */ /* 0x000fe4000800063f */
[----:B------:R-:W-:Y:S01]  /*8030*/  ULOP3.LUT UR17, URZ, UR6, URZ, 0x33, !UPT ;  /* 0x000000063f117292 */ /* 0x000fe2000f8e333f */
[----:B------:R-:W-:-:S11]  /*8040*/  ULDC.64 UR20, c[0x0][0x198] ;  /* 0x0000660000147ab9 */ /* 0x000fd60000000a00 */
.L_x_182:
[----:B------:R-:W-:-:S03]  /*8050*/  UMOV UR4, 0xffffffff ;  /* 0xffffffff00047882 */ /* 0x000fc60000000000 */
[----:B------:R-:W-:Y:S05]  /*8060*/  BRA.DIV UR4, `(.L_x_171) ;  /* 0x00000012044c7947 */ /* 0x000fea000b800000 */
[----:B------:R-:W-:-:S13]  /*8070*/  ELECT P1, URZ, PT ;  /* 0x00000000003f782f */ /* 0x000fda0003820000 */
.L_x_198:
[----:B------:R-:W0:Y:S01]  /*8080*/  LDC R10, c[0x0][0x28c] ;  /* 0x0000a300ff0a7b82 */ /* 0x000e220000000800 */
[----:B------:R-:W-:Y:S01]  /*8090*/  BSSY B1, `(.L_x_172) ;  /* 0x0000037000017945 */ /* 0x000fe20003800000 */
[----:B0-----:R-:W-:-:S13]  /*80a0*/  ISETP.LT.OR P1, PT, R10, 0x1, !P1 ;  /* 0x000000010a00780c */ /* 0x001fda0004f21670 */
[----:B------:R-:W-:Y:S05]  /*80b0*/  @P1 BRA `(.L_x_173) ;  /* 0x0000000000d01947 */ /* 0x000fea0003800000 */
[----:B------:R-:W-:Y:S02]  /*80c0*/  IMAD.SHL.U32 R16, R5, 0x80, RZ ;  /* 0x0000008005107824 */ /* 0x000fe400078e00ff */
[----:B------:R-:W-:Y:S02]  /*80d0*/  IMAD.SHL.U32 R17, R6, 0x40, RZ ;  /* 0x0000004006117824 */ /* 0x000fe400078e00ff */
[----:B------:R-:W-:Y:S02]  /*80e0*/  IMAD.MOV.U32 R18, RZ, RZ, RZ ;  /* 0x000000ffff127224 */ /* 0x000fe400078e00ff */
[----:B------:R-:W-:Y:S02]  /*80f0*/  IMAD.U32 R20, RZ, RZ, UR22 ;  /* 0x00000016ff147e24 */ /* 0x000fe4000f8e00ff */
[----:B------:R-:W-:Y:S02]  /*8100*/  IMAD.MOV.U32 R5, RZ, RZ, R12 ;  /* 0x000000ffff057224 */ /* 0x000fe400078e000c */
[----:B------:R-:W-:-:S07]  /*8110*/  IMAD.MOV.U32 R6, RZ, RZ, R15 ;  /* 0x000000ffff067224 */ /* 0x000fce00078e000f */
.L_x_177:
[----:B------:R-:W0:Y:S01]  /*8120*/  S2R R11, SR_CgaCtaId ;  /* 0x00000000000b7919 */ /* 0x000e220000008800 */
[----:B------:R-:W-:-:S04]  /*8130*/  MOV R10, 0x400 ;  /* 0x00000400000a7802 */ /* 0x000fc80000000f00 */
[----:B0-----:R-:W-:Y:S02]  /*8140*/  LEA R21, R11, R10, 0x18 ;  /* 0x0000000a0b157211 */ /* 0x001fe400078ec0ff */
[----:B------:R-:W-:Y:S01]  /*8150*/  SHF.L.U32 R10, R5, 0x1f, RZ ;  /* 0x0000001f050a7819 */ /* 0x000fe200000006ff */
[----:B------:R-:W0:Y:S02]  /*8160*/  @!P3 LDC R11, c[0x0][0x500] ;  /* 0x00014000ff0bbb82 */ /* 0x000e240000000800 */
[----:B------:R-:W-:-:S04]  /*8170*/  IMAD R19, R6, 0x8, R21 ;  /* 0x0000000806137824 */ /* 0x000fc800078e0215 */
[----:B------:R-:W1:Y:S02]  /*8180*/  SYNCS.PHASECHK.TRANS64.TRYWAIT P1, [R19+URZ+0x38], R10 ;  /* 0x0000380a130075a7 */ /* 0x000e64000802017f */
[----:B-1----:R-:W-:Y:S05]  /*8190*/  @!P1 BRA `(.L_x_174) ;  /* 0x0000001000209947 */ /* 0x002fea0003800000 */
.L_x_199:
[----:B-1----:R-:W-:Y:S01]  /*81a0*/  PRMT R10, R13, 0x9910, RZ ;  /* 0x000099100d0a7816 */ /* 0x002fe200000000ff */
[----:B0-----:R0:W-:Y:S03]  /*81b0*/  @!P3 SYNCS.ARRIVE.TRANS64 RZ, [R19+URZ], R11 ;  /* 0x0000000b13ffb9a7 */ /* 0x0011e6000800003f */
[----:B------:R-:W-:-:S13]  /*81c0*/  ISETP.NE.AND P1, PT, R10, 0x2, PT ;  /* 0x000000020a00780c */ /* 0x000fda0003f25270 */
[----:B0-----:R-:W-:Y:S05]  /*81d0*/  @P1 BRA `(.L_x_175) ;  /* 0x0000000000041947 */ /* 0x001fea0003800000 */
[----:B------:R-:W-:Y:S01]  /*81e0*/  BPT.TRAP 0x1 ;  /* 0x000000040000795c */ /* 0x000fe20000300000 */
.L_x_175:
[----:B------:R-:W-:Y:S05]  /*81f0*/  @P0 BRA `(.L_x_176) ;  /* 0x0000000000040947 */ /* 0x000fea0003800000 */
[----:B------:R-:W-:Y:S01]  /*8200*/  BPT.TRAP 0x1 ;  /* 0x000000040000795c */ /* 0x000fe20000300000 */
.L_x_176:
[C-C-:B------:R-:W-:Y:S01]  /*8210*/  IMAD R10, R6.reuse, 0x800, R21.reuse ;  /* 0x00000800060a7824 */ /* 0x140fe200078e0215 */
[----:B------:R-:W-:Y:S01]  /*8220*/  R2UR UR9, R19 ;  /* 0x00000000130972ca */ /* 0x000fe200000e0000 */
[----:B------:R-:W-:Y:S01]  /*8230*/  IMAD R21, R6, 0x1000, R21 ;  /* 0x0000100006157824 */ /* 0x000fe200078e0215 */
[----:B------:R-:W-:Y:S01]  /*8240*/  UIADD3 UR4, UP0, UR20, 0xf0, URZ ;  /* 0x000000f014047890 */ /* 0x000fe2000ff1e03f */
[----:B------:R-:W-:Y:S01]  /*8250*/  VIADD R20, R20, 0xffffffff ;  /* 0xffffffff14147836 */ /* 0x000fe20000000000 */
[----:B------:R-:W-:Y:S01]  /*8260*/  R2UR UR5, R10 ;  /* 0x000000000a0572ca */ /* 0x000fe200000e0000 */
[----:B------:R-:W-:Y:S01]  /*8270*/  UIADD3 UR24, UP1, UR20, 0x1f0, URZ ;  /* 0x000001f014187890 */ /* 0x000fe2000ff3e03f */
[----:B------:R-:W-:Y:S01]  /*8280*/  R2UR UR8, R21 ;  /* 0x00000000150872ca */ /* 0x000fe200000e0000 */
[----:B------:R-:W-:Y:S01]  /*8290*/  VIADD R6, R6, 0x1 ;  /* 0x0000000106067836 */ /* 0x000fe20000000000 */
[----:B------:R-:W-:Y:S01]  /*82a0*/  R2UR UR11, R17 ;  /* 0x00000000110b72ca */ /* 0x000fe200000e0000 */
[----:B------:R-:W-:Y:S01]  /*82b0*/  UIADD3.X UR25, URZ, UR21, URZ, UP1, !UPT ;  /* 0x000000153f197290 */ /* 0x000fe20008ffe43f */
[----:B------:R-:W-:Y:S01]  /*82c0*/  R2UR UR10, R18 ;  /* 0x00000000120a72ca */ /* 0x000fe200000e0000 */
[----:B------:R-:W-:Y:S01]  /*82d0*/  UMOV UR6, 0x0 ;  /* 0x0000000000067882 */ /* 0x000fe20000000000 */
[----:B------:R-:W-:Y:S01]  /*82e0*/  R2UR UR12, R4 ;  /* 0x00000000040c72ca */ /* 0x000fe200000e0000 */
[----:B------:R-:W-:Y:S01]  /*82f0*/  UMOV UR7, 0x10000000 ;  /* 0x1000000000077882 */ /* 0x000fe20000000000 */
[----:B------:R-:W-:Y:S01]  /*8300*/  R2UR UR19, R16 ;  /* 0x00000000101372ca */ /* 0x000fe200000e0000 */
[----:B------:R-:W-:Y:S01]  /*8310*/  VIADD R18, R18, 0x20 ;  /* 0x0000002012127836 */ /* 0x000fe20000000000 */
[----:B------:R-:W-:Y:S01]  /*8320*/  ISETP.GT.AND P4, PT, R20, 0x1, PT ;  /* 0x000000011400780c */ /* 0x000fe20003f84270 */
[----:B------:R-:W-:Y:S01]  /*8330*/  UIADD3 UR14, UR5, 0x180, URZ ;  /* 0x00000180050e7890 */ /* 0x000fe2000fffe03f */
[----:B------:R-:W-:Y:S01]  /*8340*/  ISETP.NE.AND P1, PT, R6, 0x7, PT ;  /* 0x000000070600780c */ /* 0x000fe20003f25270 */
[----:B------:R-:W-:-:S02]  /*8350*/  UIADD3.X UR5, URZ, UR21, URZ, UP0, !UPT ;  /* 0x000000153f057290 */ /* 0x000fc400087fe43f */
[----:B------:R-:W-:Y:S01]  /*8360*/  UIADD3 UR15, UR8, 0x3980, URZ ;  /* 0x00003980080f7890 */ /* 0x000fe2000fffe03f */
[----:B------:R-:W-:Y:S02]  /*8370*/  SEL R10, RZ, 0x1, P1 ;  /* 0x00000001ff0a7807 */ /* 0x000fe40000800000 */
[----:B------:R-:W-:Y:S01]  /*8380*/  UMOV UR8, UR14 ;  /* 0x0000000e00087c82 */ /* 0x000fe20008000000 */
[----:B------:R-:W-:Y:S02]  /*8390*/  SEL R6, R6, RZ, P1 ;  /* 0x000000ff06067207 */ /* 0x000fe40000800000 */
[----:B------:R-:W-:Y:S01]  /*83a0*/  LOP3.LUT R5, R5, R10, RZ, 0x3c, !PT ;  /* 0x0000000a05057212 */ /* 0x000fe200078e3cff */
[----:B------:R0:W-:Y:S02]  /*83b0*/  UTMALDG.3D [UR8], [UR4], desc[UR6] ;  /* 0x00000608040075b4 */ /* 0x0001e40008011000 */
[----:B0-----:R-:W-:Y:S01]  /*83c0*/  UMOV UR8, UR15 ;  /* 0x0000000f00087c82 */ /* 0x001fe20008000000 */
[----:B------:R-:W-:-:S02]  /*83d0*/  UMOV UR11, UR19 ;  /* 0x00000013000b7c82 */ /* 0x000fc40008000000 */
[----:B------:R0:W-:Y:S02]  /*83e0*/  UTMALDG.3D [UR8], [UR24], desc[UR6] ;  /* 0x00000608180075b4 */ /* 0x0001e40008011000 */
[----:B0-----:R-:W-:Y:S05]  /*83f0*/  @P4 BRA `(.L_x_177) ;  /* 0xfffffffc00484947 */ /* 0x001fea000383ffff */
.L_x_173:
[----:B------:R-:W-:Y:S05]  /*8400*/  BSYNC B1 ;  /* 0x0000000000017941 */ /* 0x000fea0003800000 */
.L_x_172:
[----:B------:R-:W-:Y:S01]  /*8410*/  LOP3.LUT P5, RZ, R14, 0xff, RZ, 0xc0, !PT ;  /* 0x000000ff0eff7812 */ /* 0x000fe200078ac0ff */
[----:B------:R-:W-:Y:S01]  /*8420*/  VIADD R6, R15, UR13 ;  /* 0x0000000d0f067c36 */ /* 0x000fe20008000000 */
[----:B------:R-:W-:Y:S02]  /*8430*/  UISETP.GE.U32.AND UP0, UPT, UR13, 0x7, UPT ;  /* 0x000000070d00788c */ /* 0x000fe4000bf06070 */
[----:B------:R-:W-:Y:S01]  /*8440*/  IMAD.U32 R14, RZ, RZ, UR13 ;  /* 0x0000000dff0e7e24 */ /* 0x000fe2000f8e00ff */
[----:B------:R-:W-:Y:S01]  /*8450*/  ULDC.64 UR4, c[0x0][0x650] ;  /* 0x0001940000047ab9 */ /* 0x000fe20000000a00 */
[C---:B------:R-:W-:Y:S01]  /*8460*/  IMAD.WIDE.U32 R4, R6.reuse, 0x24924925, RZ ;  /* 0x2492492506047825 */ /* 0x040fe200078e00ff */
[C---:B------:R-:W-:Y:S01]  /*8470*/  ISETP.GT.U32.AND P1, PT, R6.reuse, 0x6, PT ;  /* 0x000000060600780c */ /* 0x040fe20003f24070 */
[----:B------:R-:W-:Y:S01]  /*8480*/  BSSY B1, `(.L_x_178) ;  /* 0x000006b000017945 */ /* 0x000fe20003800000 */
[----:B------:R-:W-:Y:S01]  /*8490*/  PLOP3.LUT P4, PT, PT, PT, UP0, 0x80, 0x0 ;  /* 0x000000000000781c */ /* 0x000fe20003f8f008 */
[----:B------:R-:W-:Y:S01]  /*84a0*/  IMAD.IADD R4, R6, 0x1, -R5 ;  /* 0x0000000106047824 */ /* 0x000fe200078e0a05 */
[----:B------:R-:W-:-:S02]  /*84b0*/  ISETP.LT.U32.AND P1, PT, R14, 0x7, P1 ;  /* 0x000000070e00780c */ /* 0x000fc40000f21070 */
[----:B------:R-:W-:Y:S01]  /*84c0*/  PRMT R14, RZ, 0x7610, R14 ;  /* 0x00007610ff0e7816 */ /* 0x000fe2000000000e */
[----:B------:R-:W0:Y:S01]  /*84d0*/  @P5 S2R R11, SR_CgaCtaId ;  /* 0x00000000000b5919 */ /* 0x000e220000008800 */
[----:B------:R-:W-:Y:S02]  /*84e0*/  @P5 MOV R10, 0x400 ;  /* 0x00000400000a5802 */ /* 0x000fe40000000f00 */
[----:B------:R-:W-:Y:S01]  /*84f0*/  LEA.HI R4, R4, R5, RZ, 0x1f ;  /* 0x0000000504047211 */ /* 0x000fe200078ff8ff */
[----:B------:R-:W-:-:S03]  /*8500*/  IMAD.MOV.U32 R5, RZ, RZ, -0x1 ;  /* 0xffffffffff057424 */ /* 0x000fc600078e00ff */
[----:B------:R-:W-:Y:S01]  /*8510*/  SHF.R.U32.HI R15, RZ, 0x2, R4 ;  /* 0x00000002ff0f7819 */ /* 0x000fe20000011604 */
[----:B------:R-:W-:Y:S01]  /*8520*/  IMAD.MOV.U32 R4, RZ, RZ, -0x1 ;  /* 0xffffffffff047424 */ /* 0x000fe200078e00ff */
[----:B0-----:R-:W-:Y:S02]  /*8530*/  @P5 LEA R10, R11, R10, 0x18 ;  /* 0x0000000a0b0a5211 */ /* 0x001fe400078ec0ff */
[----:B------:R-:W-:Y:S02]  /*8540*/  SEL R11, RZ, 0x1, !P1 ;  /* 0x00000001ff0b7807 */ /* 0x000fe40004800000 */
[----:B------:R-:W-:Y:S01]  /*8550*/  IADD3 R2, P1, R2, R8, RZ ;  /* 0x0000000802027210 */ /* 0x000fe20007f3e0ff */
[----:B------:R0:W-:Y:S01]  /*8560*/  @P5 SYNCS.ARRIVE.TRANS64.A1T0 RZ, [R10+URZ+0xa8], RZ ;  /* 0x0000a8ff0aff59a7 */ /* 0x0001e2000810003f */
[----:B------:R-:W-:-:S03]  /*8570*/  LOP3.LUT R12, R12, R11, RZ, 0x3c, !PT ;  /* 0x0000000b0c0c7212 */ /* 0x000fc600078e3cff */
[----:B------:R-:W-:Y:S01]  /*8580*/  IMAD.X R3, R3, 0x1, R0, P1 ;  /* 0x0000000103037824 */ /* 0x000fe200008e0600 */
[----:B------:R-:W-:Y:S02]  /*8590*/  ISETP.GE.U32.AND P1, PT, R2, UR4, PT ;  /* 0x0000000402007c0c */ /* 0x000fe4000bf26070 */
[----:B------:R-:W-:Y:S01]  /*85a0*/  @P4 LOP3.LUT R12, R12, 0x1, R15, 0x78, !PT ;  /* 0x000000010c0c4812 */ /* 0x000fe200078e780f */
[----:B------:R-:W-:Y:S01]  /*85b0*/  IMAD R15, R15, -0x7, R6 ;  /* 0xfffffff90f0f7824 */ /* 0x000fe200078e0206 */
[----:B------:R-:W-:Y:S01]  /*85c0*/  ISETP.GE.U32.AND.EX P1, PT, R3, UR5, PT, P1 ;  /* 0x0000000503007c0c */ /* 0x000fe2000bf26110 */
[----:B------:R-:W-:Y:S01]  /*85d0*/  IMAD.MOV.U32 R6, RZ, RZ, -0x1 ;  /* 0xffffffffff067424 */ /* 0x000fe200078e00ff */
[----:B0-----:R-:W-:-:S11]  /*85e0*/  PRMT R10, RZ, 0x7610, R10 ;  /* 0x00007610ff0a7816 */ /* 0x001fd6000000000a */
[----:B------:R-:W-:Y:S05]  /*85f0*/  @P1 BRA `(.L_x_179) ;  /* 0x00000004004c1947 */ /* 0x000fea0003800000 */
[----:B------:R-:W0:Y:S01]  /*8600*/  S2R R17, SR_CTAID.X ;  /* 0x0000000000117919 */ /* 0x000e220000002500 */
[----:B------:R-:W-:Y:S01]  /*8610*/  ULDC.64 UR4, c[0x0][0x628] ;  /* 0x00018a0000047ab9 */ /* 0x000fe20000000a00 */
[----:B------:R-:W1:Y:S01]  /*8620*/  LDC R18, c[0x0][0x144] ;  /* 0x00005100ff127b82 */ /* 0x000e620000000800 */
[----:B------:R-:W-:Y:S01]  /*8630*/  ISETP.NE.U32.AND P1, PT, RZ, UR4, PT ;  /* 0x00000004ff007c0c */ /* 0x000fe2000bf25070 */
[----:B------:R-:W2:Y:S01]  /*8640*/  S2R R6, SR_CTAID.Y ;  /* 0x0000000000067919 */ /* 0x000ea20000002600 */
[----:B------:R-:W-:Y:S01]  /*8650*/  ULDC UR6, c[0x0][0x150] ;  /* 0x0000540000067ab9 */ /* 0x000fe20000000800 */
[----:B------:R-:W-:Y:S01]  /*8660*/  ULDC UR7, c[0x0][0x630] ;  /* 0x00018c0000077ab9 */ /* 0x000fe20000000800 */
[----:B------:R-:W-:Y:S01]  /*8670*/  ISETP.NE.AND.EX P1, PT, RZ, UR5, PT, P1 ;  /* 0x00000005ff007c0c */ /* 0x000fe2000bf25310 */
[----:B------:R-:W-:Y:S01]  /*8680*/  IMAD.MOV.U32 R4, RZ, RZ, R2 ;  /* 0x000000ffff047224 */ /* 0x000fe200078e0002 */
[----:B0-----:R-:W-:-:S05]  /*8690*/  I2FP.F32.U32 R5, R17 ;  /* 0x0000001100057245 */ /* 0x001fca0000201000 */
[----:B------:R-:W-:Y:S01]  /*86a0*/  FMUL R20, R5, UR6 ;  /* 0x0000000605147c20 */ /* 0x000fe20008400000 */
[----:B------:R-:W-:-:S05]  /*86b0*/  IMAD.MOV.U32 R5, RZ, RZ, R3 ;  /* 0x000000ffff057224 */ /* 0x000fca00078e0003 */
[----:B--2---:R-:W-:Y:S05]  /*86c0*/  @!P1 BRA `(.L_x_180) ;  /* 0x0000000000289947 */ /* 0x004fea0003800000 */
[----:B------:R-:W-:Y:S02]  /*86d0*/  ULDC UR6, c[0x0][0x634] ;  /* 0x00018d0000067ab9 */ /* 0x000fe40000000800 */
[----:B------:R-:W-:-:S05]  /*86e0*/  IADD3 R5, P1, R2, UR6, RZ ;  /* 0x0000000602057c10 */ /* 0x000fca000ff3e0ff */
[----:B------:R-:W-:-:S04]  /*86f0*/  IMAD.X R19, RZ, RZ, R3, P1 ;  /* 0x000000ffff137224 */ /* 0x000fc800008e0603 */
[----:B------:R-:W-:-:S04]  /*8700*/  IMAD.WIDE.U32 R10, R19, UR4, RZ ;  /* 0x00000004130a7c25 */ /* 0x000fc8000f8e00ff */
[----:B------:R-:W-:-:S04]  /*8710*/  IMAD.WIDE.U32 R10, P1, R5, UR5, R10 ;  /* 0x00000005050a7c25 */ /* 0x000fc8000f82000a */
[----:B------:R-:W-:-:S04]  /*8720*/  IMAD.WIDE.U32 R4, R5, UR4, RZ ;  /* 0x0000000405047c25 */ /* 0x000fc8000f8e00ff */
[----:B------:R-:W-:Y:S01]  /*8730*/  IMAD.MOV.U32 R4, RZ, RZ, R11 ;  /* 0x000000ffff047224 */ /* 0x000fe200078e000b */
[----:B------:R-:W-:Y:S01]  /*8740*/  IADD3 RZ, P4, R5, R10, RZ ;  /* 0x0000000a05ff7210 */ /* 0x000fe20007f9e0ff */
[----:B------:R-:W-:-:S04]  /*8750*/  IMAD.X R5, RZ, RZ, RZ, P1 ;  /* 0x000000ffff057224 */ /* 0x000fc800008e06ff */
[----:B------:R-:W-:-:S08]  /*8760*/  IMAD.WIDE.U32.X R4, R19, UR5, R4, P4 ;  /* 0x0000000513047c25 */ /* 0x000fd0000a0e0404 */
.L_x_180:
[--C-:B------:R-:W-:Y:S01]  /*8770*/  SHF.R.U64 R16, R4, UR7, R5.reuse ;  /* 0x0000000704107c19 */ /* 0x100fe20008001205 */
[----:B------:R-:W0:Y:S01]  /*8780*/  F2I.U32.TRUNC.NTZ R20, R20 ;  /* 0x0000001400147305 */ /* 0x000e22000020f000 */
[----:B------:R-:W-:Y:S01]  /*8790*/  SHF.R.U32.HI R4, RZ, UR7, R5 ;  /* 0x00000007ff047c19 */ /* 0x000fe20008011605 */
[----:B------:R-:W-:Y:S01]  /*87a0*/  ULDC.64 UR4, c[0x0][0x620] ;  /* 0x0001880000047ab9 */ /* 0x000fe20000000a00 */
[----:B------:R-:W-:Y:S01]  /*87b0*/  IADD3 R11, P1, RZ, -R16, RZ ;  /* 0x80000010ff0b7210 */ /* 0x000fe20007f3e0ff */
[----:B------:R-:W-:Y:S01]  /*87c0*/  ULDC.64 UR6, c[0x0][0x640] ;  /* 0x0001900000067ab9 */ /* 0x000fe20000000a00 */
[----:B------:R-:W2:Y:S03]  /*87d0*/  LDC R21, c[0x0][0x148] ;  /* 0x00005200ff157b82 */ /* 0x000ea60000000800 */
[----:B------:R-:W-:Y:S01]  /*87e0*/  IMAD.X R4, RZ, RZ, ~R4, P1 ;  /* 0x000000ffff047224 */ /* 0x000fe200008e0e04 */
[----:B------:R-:W-:-:S03]  /*87f0*/  ISETP.NE.U32.AND P1, PT, RZ, UR6, PT ;  /* 0x00000006ff007c0c */ /* 0x000fc6000bf25070 */
[----:B------:R-:W-:Y:S01]  /*8800*/  IMAD R10, R4, UR4, RZ ;  /* 0x00000004040a7c24 */ /* 0x000fe2000f8e02ff */
[----:B------:R-:W-:Y:S01]  /*8810*/  ISETP.NE.AND.EX P1, PT, RZ, UR7, PT, P1 ;  /* 0x00000007ff007c0c */ /* 0x000fe2000bf25310 */
[----:B------:R-:W-:Y:S01]  /*8820*/  IMAD.WIDE.U32 R4, R11, UR4, R2 ;  /* 0x000000040b047c25 */ /* 0x000fe2000f8e0002 */
[----:B------:R-:W-:-:S03]  /*8830*/  ULDC UR4, c[0x0][0x618] ;  /* 0x0001860000047ab9 */ /* 0x000fc60000000800 */
[----:B------:R-:W-:Y:S01]  /*8840*/  IMAD R11, R11, UR5, R10 ;  /* 0x000000050b0b7c24 */ /* 0x000fe2000f8e020a */
[----:B------:R-:W-:Y:S01]  /*8850*/  ULDC UR5, c[0x0][0x154] ;  /* 0x0000550000057ab9 */ /* 0x000fe20000000800 */
[----:B0-----:R-:W-:Y:S02]  /*8860*/  IMAD.MOV R10, RZ, RZ, -R20 ;  /* 0x000000ffff0a7224 */ /* 0x001fe400078e0a14 */
[----:B------:R-:W-:Y:S02]  /*8870*/  IMAD.IADD R5, R5, 0x1, R11 ;  /* 0x0000000105057824 */ /* 0x000fe400078e020b */
[----:B-1----:R-:W-:Y:S01]  /*8880*/  IMAD R17, R18, R10, R17 ;  /* 0x0000000a12117224 */ /* 0x002fe200078e0211 */
[----:B------:R-:W-:Y:S02]  /*8890*/  I2FP.F32.U32 R10, R6 ;  /* 0x00000006000a7245 */ /* 0x000fe40000201000 */
[--C-:B------:R-:W-:Y:S02]  /*88a0*/  SHF.R.U64 R18, R4, UR4, R5.reuse ;  /* 0x0000000404127c19 */ /* 0x100fe40008001205 */
[----:B------:R-:W-:Y:S01]  /*88b0*/  SHF.R.U32.HI R5, RZ, UR4, R5 ;  /* 0x00000004ff057c19 */ /* 0x000fe20008011605 */
[----:B------:R-:W-:Y:S01]  /*88c0*/  FMUL R10, R10, UR5 ;  /* 0x000000050a0a7c20 */ /* 0x000fe20008400000 */
[----:B------:R-:W-:-:S02]  /*88d0*/  ULDC UR4, c[0x0][0x608] ;  /* 0x0001820000047ab9 */ /* 0x000fc40000000800 */
[--C-:B------:R-:W-:Y:S01]  /*88e0*/  SHF.R.U64 R20, R18, UR4, R5.reuse ;  /* 0x0000000412147c19 */ /* 0x100fe20008001205 */
[----:B------:R0:W1:Y:S01]  /*88f0*/  F2I.U32.TRUNC.NTZ R22, R10 ;  /* 0x0000000a00167305 */ /* 0x000062000020f000 */
[----:B------:R-:W-:Y:S01]  /*8900*/  SHF.R.U32.HI R5, RZ, UR4, R5 ;  /* 0x00000004ff057c19 */ /* 0x000fe20008011605 */
[----:B------:R-:W-:-:S03]  /*8910*/  ULDC UR4, c[0x0][0x658] ;  /* 0x0001960000047ab9 */ /* 0x000fc60000000800 */
[--C-:B------:R-:W-:Y:S02]  /*8920*/  SHF.R.U64 R19, R20, UR4, R5.reuse ;  /* 0x0000000414137c19 */ /* 0x100fe40008001205 */
[----:B------:R-:W-:-:S03]  /*8930*/  SHF.R.U32.HI R23, RZ, UR4, R5 ;  /* 0x00000004ff177c19 */ /* 0x000fc60008011605 */
[----:B------:R-:W-:Y:S02]  /*8940*/  IMAD.MOV.U32 R4, RZ, RZ, R19 ;  /* 0x000000ffff047224 */ /* 0x000fe400078e0013 */
[----:B------:R-:W-:Y:S01]  /*8950*/  IMAD.MOV.U32 R5, RZ, RZ, R23 ;  /* 0x000000ffff057224 */ /* 0x000fe200078e0017 */
[----:B0-----:R-:W-:Y:S06]  /*8960*/  @!P1 BRA `(.L_x_181) ;  /* 0x0000000000289947 */ /* 0x001fec0003800000 */
        /* <DEDUP_REMOVED lines=10> */
.L_x_181:
[----:B------:R-:W-:Y:S01]  /*8a10*/  ULDC UR4, c[0x0][0x648] ;  /* 0x0001920000047ab9 */ /* 0x000fe20000000800 */
[----:B-1----:R-:W-:Y:S01]  /*8a20*/  IMAD.MOV R22, RZ, RZ, -R22 ;  /* 0x000000ffff167224 */ /* 0x002fe200078e0a16 */
[----:B------:R-:W-:Y:S01]  /*8a30*/  SHF.R.U64 R5, R4, UR4, R5 ;  /* 0x0000000404057c19 */ /* 0x000fe20008001205 */
[----:B------:R-:W-:Y:S01]  /*8a40*/  ULDC UR4, c[0x0][0x638] ;  /* 0x00018e0000047ab9 */ /* 0x000fe20000000800 */
[----:B------:R-:W-:Y:S01]  /*8a50*/  LOP3.LUT R4, R20, UR17, RZ, 0xc0, !PT ;  /* 0x0000001114047c12 */ /* 0x000fe2000f8ec0ff */
[----:B--2---:R-:W-:Y:S01]  /*8a60*/  @P2 IMAD R17, R21, R22, R6 ;  /* 0x0000001615112224 */ /* 0x004fe200078e0206 */
[----:B------:R-:W-:Y:S01]  /*8a70*/  LOP3.LUT R18, R18, UR16, RZ, 0xc0, !PT ;  /* 0x0000001012127c12 */ /* 0x000fe2000f8ec0ff */
[----:B------:R-:W-:Y:S01]  /*8a80*/  IMAD.MOV R6, RZ, RZ, -R5 ;  /* 0x000000ffff067224 */ /* 0x000fe200078e0a05 */
[----:B------:R-:W-:Y:S01]  /*8a90*/  ULDC UR5, c[0x0][0x610] ;  /* 0x0001840000057ab9 */ /* 0x000fe20000000800 */
[----:B------:R-:W-:Y:S02]  /*8aa0*/  IMAD R4, R5, UR18, R4 ;  /* 0x0000001205047c24 */ /* 0x000fe4000f8e0204 */
[----:B------:R-:W-:Y:S01]  /*8ab0*/  IMAD R19, R6, UR4, R19 ;  /* 0x0000000406137c24 */ /* 0x000fe2000f8e0213 */
[----:B------:R-:W-:Y:S01]  /*8ac0*/  ULDC UR4, c[0x0][0x600] ;  /* 0x0001800000047ab9 */ /* 0x000fe20000000800 */
[----:B------:R-:W-:-:S02]  /*8ad0*/  IMAD R17, R4, UR5, R17 ;  /* 0x0000000504117c24 */ /* 0x000fc4000f8e0211 */
[----:B------:R-:W-:Y:S02]  /*8ae0*/  IMAD R6, R19, UR4, R18 ;  /* 0x0000000413067c24 */ /* 0x000fe4000f8e0212 */
[----:B------:R-:W-:Y:S02]  /*8af0*/  IMAD.MOV.U32 R10, RZ, RZ, 0x1 ;  /* 0x00000001ff0a7424 */ /* 0x000fe400078e00ff */
[----:B------:R-:W-:Y:S01]  /*8b00*/  IMAD.MOV.U32 R4, RZ, RZ, R16 ;  /* 0x000000ffff047224 */ /* 0x000fe200078e0010 */
[----:B------:R-:W-:Y:S02]  /*8b10*/  SEL R5, R6, R17, !P2 ;  /* 0x0000001106057207 */ /* 0x000fe40005000000 */
[----:B------:R-:W-:-:S07]  /*8b20*/  SEL R6, R17, R6, !P2 ;  /* 0x0000000611067207 */ /* 0x000fce0005000000 */
.L_x_179:
[----:B------:R-:W-:Y:S05]  /*8b30*/  BSYNC B1 ;  /* 0x0000000000017941 */ /* 0x000fea0003800000 */
.L_x_178:
[----:B------:R-:W-:-:S13]  /*8b40*/  LOP3.LUT P1, RZ, R10, 0xff, RZ, 0xc0, !PT ;  /* 0x000000ff0aff7812 */ /* 0x000fda000782c0ff */
[----:B------:R-:W-:Y:S05]  /*8b50*/  @P1 BRA `(.L_x_182) ;  /* 0xfffffff4003c1947 */ /* 0x000fea000383ffff */
[----:B------:R-:W-:Y:S05]  /*8b60*/  BSYNC B0 ;  /* 0x0000000000007941 */ /* 0x000fea0003800000 */
.L_x_170:
[----:B------:R-:W-:-:S03]  /*8b70*/  UMOV UR4, 0xffffffff ;  /* 0xffffffff00047882 */ /* 0x000fc60000000000 */
[----:B------:R-:W-:Y:S05]  /*8b80*/  BRA.DIV UR4, `(.L_x_183) ;  /* 0x0000000604b87947 */ /* 0x000fea000b800000 */
[----:B------:R-:W-:-:S13]  /*8b90*/  ELECT P0, URZ, PT ;  /* 0x00000000003f782f */ /* 0x000fda0003800000 */
.L_x_202:
[----:B------:R-:W-:Y:S04]  /*8ba0*/  BSSY B0, `(.L_x_184) ;  /* 0x0000046000007945 */ /* 0x000fe80003800000 */
[----:B------:R-:W-:Y:S05]  /*8bb0*/  @!P0 BRA `(.L_x_185) ;  /* 0x0000000400108947 */ /* 0x000fea0003800000 */
[----:B------:R-:W-:-:S04]  /*8bc0*/  LOP3.LUT R7, R7, 0x2, RZ, 0xfc, !PT ;  /* 0x0000000207077812 */ /* 0x000fc800078efcff */
[----:B------:R-:W-:-:S13]  /*8bd0*/  ISETP.NE.AND P0, PT, R7, 0x3, PT ;  /* 0x000000030700780c */ /* 0x000fda0003f05270 */
[----:B------:R-:W-:Y:S05]  /*8be0*/  @!P0 BRA `(.L_x_186) ;  /* 0x0000000000048947 */ /* 0x000fea0003800000 */
[----:B------:R-:W-:Y:S01]  /*8bf0*/  BPT.TRAP 0x1 ;  /* 0x000000040000795c */ /* 0x000fe20000300000 */
.L_x_186:
[----:B------:R-:W0:Y:S01]  /*8c00*/  S2R R3, SR_CgaCtaId ;  /* 0x0000000000037919 */ /* 0x000e220000008800 */
[----:B------:R-:W-:Y:S02]  /*8c10*/  MOV R0, 0x400 ;  /* 0x0000040000007802 */ /* 0x000fe40000000f00 */
[----:B------:R-:W-:Y:S02]  /*8c20*/  SHF.L.U32 R2, R12, 0x1f, RZ ;  /* 0x0000001f0c027819 */ /* 0x000fe400000006ff */
[----:B0-----:R-:W-:-:S05]  /*8c30*/  LEA R0, R3, R0, 0x18 ;  /* 0x0000000003007211 */ /* 0x001fca00078ec0ff */
[----:B------:R-:W-:-:S04]  /*8c40*/  VIADD R0, R0, 0x38 ;  /* 0x0000003800007836 */ /* 0x000fc80000000000 */
[C---:B------:R-:W-:Y:S02]  /*8c50*/  IMAD R5, R15.reuse, 0x8, R0 ;  /* 0x000000080f057824 */ /* 0x040fe400078e0200 */
[----:B------:R-:W-:Y:S02]  /*8c60*/  VIADD R15, R15, 0x1 ;  /* 0x000000010f0f7836 */ /* 0x000fe40000000000 */
[----:B------:R-:W0:Y:S03]  /*8c70*/  SYNCS.PHASECHK.TRANS64.TRYWAIT P0, [R5+URZ], R2 ;  /* 0x00000002050075a7 */ /* 0x000e26000800017f */
[----:B------:R-:W-:-:S04]  /*8c80*/  ISETP.NE.AND P1, PT, R15, 0x7, PT ;  /* 0x000000070f00780c */ /* 0x000fc80003f25270 */
[----:B------:R-:W-:Y:S02]  /*8c90*/  SEL R3, RZ, 0x1, P1 ;  /* 0x00000001ff037807 */ /* 0x000fe40000800000 */
[----:B------:R-:W-:Y:S02]  /*8ca0*/  SEL R15, R15, RZ, P1 ;  /* 0x000000ff0f0f7207 */ /* 0x000fe40000800000 */
[----:B------:R-:W-:-:S03]  /*8cb0*/  LOP3.LUT R12, R12, R3, RZ, 0x3c, !PT ;  /* 0x000000030c0c7212 */ /* 0x000fc600078e3cff */
[----:B------:R-:W-:Y:S01]  /*8cc0*/  IMAD R7, R15, 0x8, R0 ;  /* 0x000000080f077824 */ /* 0x000fe200078e0200 */
[----:B------:R-:W-:Y:S01]  /*8cd0*/  SHF.L.U32 R4, R12, 0x1f, RZ ;  /* 0x0000001f0c047819 */ /* 0x000fe200000006ff */
[----:B0-----:R-:W-:Y:S06]  /*8ce0*/  @!P0 BRA `(.L_x_187) ;  /* 0x0000000400848947 */ /* 0x001fec0003800000 */
.L_x_203:
[----:B------:R-:W1:Y:S01]  /*8cf0*/  SYNCS.PHASECHK.TRANS64.TRYWAIT P0, [R7+URZ], R4 ;  /* 0x00000004070075a7 */ /* 0x000e62000800017f */
[----:B0-----:R-:W-:-:S05]  /*8d00*/  VIADD R2, R15, 0x1 ;  /* 0x000000010f027836 */ /* 0x001fca0000000000 */
[----:B------:R-:W-:-:S04]  /*8d10*/  ISETP.NE.AND P1, PT, R2, 0x7, PT ;  /* 0x000000070200780c */ /* 0x000fc80003f25270 */
[----:B------:R-:W-:Y:S02]  /*8d20*/  SEL R3, RZ, 0x1, P1 ;  /* 0x00000001ff037807 */ /* 0x000fe40000800000 */
[----:B------:R-:W-:Y:S02]  /*8d30*/  SEL R9, R2, RZ, P1 ;  /* 0x000000ff02097207 */ /* 0x000fe40000800000 */
[----:B------:R-:W-:-:S03]  /*8d40*/  LOP3.LUT R12, R12, R3, RZ, 0x3c, !PT ;  /* 0x000000030c0c7212 */ /* 0x000fc600078e3cff */
[----:B------:R-:W-:Y:S01]  /*8d50*/  IMAD R6, R9, 0x8, R0 ;  /* 0x0000000809067824 */ /* 0x000fe200078e0200 */
[----:B------:R-:W-:Y:S01]  /*8d60*/  SHF.L.U32 R5, R12, 0x1f, RZ ;  /* 0x0000001f0c057819 */ /* 0x000fe200000006ff */
[----:B-1----:R-:W-:Y:S06]  /*8d70*/  @!P0 BRA `(.L_x_188) ;  /* 0x0000000400748947 */ /* 0x002fec0003800000 */
.L_x_204:
[----:B------:R-:W1:Y:S01]  /*8d80*/  SYNCS.PHASECHK.TRANS64.TRYWAIT P0, [R6+URZ], R5 ;  /* 0x00000005060075a7 */ /* 0x000e62000800017f */
[----:B------:R-:W-:-:S05]  /*8d90*/  VIADD R2, R9, 0x1 ;  /* 0x0000000109027836 */ /* 0x000fca0000000000 */
[----:B------:R-:W-:-:S04]  /*8da0*/  ISETP.NE.AND P1, PT, R2, 0x7, PT ;  /* 0x000000070200780c */ /* 0x000fc80003f25270 */
[----:B------:R-:W-:Y:S02]  /*8db0*/  SEL R3, RZ, 0x1, P1 ;  /* 0x00000001ff037807 */ /* 0x000fe40000800000 */
[----:B0-----:R-:W-:Y:S02]  /*8dc0*/  SEL R7, R2, RZ, P1 ;  /* 0x000000ff02077207 */ /* 0x001fe40000800000 */
[----:B------:R-:W-:-:S03]  /*8dd0*/  LOP3.LUT R12, R12, R3, RZ, 0x3c, !PT ;  /* 0x000000030c0c7212 */ /* 0x000fc600078e3cff */
[----:B------:R-:W-:Y:S01]  /*8de0*/  IMAD R9, R7, 0x8, R0 ;  /* 0x0000000807097824 */ /* 0x000fe200078e0200 */
[----:B------:R-:W-:Y:S01]  /*8df0*/  SHF.L.U32 R4, R12, 0x1f, RZ ;  /* 0x0000001f0c047819 */ /* 0x000fe200000006ff */
[----:B-1----:R-:W-:Y:S06]  /*8e00*/  @!P0 BRA `(.L_x_189) ;  /* 0x0000000400648947 */ /* 0x002fec0003800000 */
.L_x_205:
[----:B------:R-:W1:Y:S01]  /*8e10*/  SYNCS.PHASECHK.TRANS64.TRYWAIT P0, [R9+URZ], R4 ;  /* 0x00000004090075a7 */ /* 0x000e62000800017f */
[----:B------:R-:W-:-:S05]  /*8e20*/  VIADD R2, R7, 0x1 ;  /* 0x0000000107027836 */ /* 0x000fca0000000000 */
[----:B------:R-:W-:-:S04]  /*8e30*/  ISETP.NE.AND P1, PT, R2, 0x7, PT ;  /* 0x000000070200780c */ /* 0x000fc80003f25270 */
[----:B------:R-:W-:Y:S02]  /*8e40*/  SEL R3, RZ, 0x1, P1 ;  /* 0x00000001ff037807 */ /* 0x000fe40000800000 */
[----:B------:R-:W-:Y:S02]  /*8e50*/  SEL R7, R2, RZ, P1 ;  /* 0x000000ff02077207 */ /* 0x000fe40000800000 */
[----:B------:R-:W-:-:S03]  /*8e60*/  LOP3.LUT R12, R12, R3, RZ, 0x3c, !PT ;  /* 0x000000030c0c7212 */ /* 0x000fc600078e3cff */
[----:B------:R-:W-:Y:S01]  /*8e70*/  IMAD R8, R7, 0x8, R0 ;  /* 0x0000000807087824 */ /* 0x000fe200078e0200 */
[----:B0-----:R-:W-:Y:S01]  /*8e80*/  SHF.L.U32 R5, R12, 0x1f, RZ ;  /* 0x0000001f0c057819 */ /* 0x001fe200000006ff */
[----:B-1----:R-:W-:Y:S06]  /*8e90*/  @!P0 BRA `(.L_x_190) ;  /* 0x0000000400548947 */ /* 0x002fec0003800000 */
.L_x_206:
[----:B------:R-:W1:Y:S01]  /*8ea0*/  SYNCS.PHASECHK.TRANS64.TRYWAIT P0, [R8+URZ], R5 ;  /* 0x00000005080075a7 */ /* 0x000e62000800017f */
[----:B------:R-:W-:-:S05]  /*8eb0*/  VIADD R2, R7, 0x1 ;  /* 0x0000000107027836 */ /* 0x000fca0000000000 */
[----:B------:R-:W-:-:S04]  /*8ec0*/  ISETP.NE.AND P1, PT, R2, 0x7, PT ;  /* 0x000000070200780c */ /* 0x000fc80003f25270 */
[----:B------:R-:W-:Y:S02]  /*8ed0*/  SEL R3, RZ, 0x1, P1 ;  /* 0x00000001ff037807 */ /* 0x000fe40000800000 */
[----:B------:R-:W-:Y:S02]  /*8ee0*/  SEL R7, R2, RZ, P1 ;  /* 0x000000ff02077207 */ /* 0x000fe40000800000 */
[----:B0-----:R-:W-:-:S03]  /*8ef0*/  LOP3.LUT R9, R12, R3, RZ, 0x3c, !PT ;  /* 0x000000030c097212 */ /* 0x001fc600078e3cff */
[----:B------:R-:W-:Y:S01]  /*8f00*/  IMAD R11, R7, 0x8, R0 ;  /* 0x00000008070b7824 */ /* 0x000fe200078e0200 */
[----:B------:R-:W-:Y:S01]  /*8f10*/  SHF.L.U32 R6, R9, 0x1f, RZ ;  /* 0x0000001f09067819 */ /* 0x000fe200000006ff */
[----:B-1----:R-:W-:Y:S06]  /*8f20*/  @!P0 BRA `(.L_x_191) ;  /* 0x0000000400448947 */ /* 0x002fec0003800000 */
.L_x_207:
[----:B------:R-:W1:Y:S01]  /*8f30*/  SYNCS.PHASECHK.TRANS64.TRYWAIT P0, [R11+URZ], R6 ;  /* 0x000000060b0075a7 */ /* 0x000e62000800017f */
[----:B------:R-:W-:-:S05]  /*8f40*/  VIADD R2, R7, 0x1 ;  /* 0x0000000107027836 */ /* 0x000fca0000000000 */
[----:B------:R-:W-:-:S04]  /*8f50*/  ISETP.NE.AND P1, PT, R2, 0x7, PT ;  /* 0x000000070200780c */ /* 0x000fc80003f25270 */
[----:B------:R-:W-:Y:S02]  /*8f60*/  SEL R4, RZ, 0x1, P1 ;  /* 0x00000001ff047807 */ /* 0x000fe40000800000 */
[----:B------:R-:W-:Y:S02]  /*8f70*/  SEL R3, R2, RZ, P1 ;  /* 0x000000ff02037207 */ /* 0x000fe40000800000 */
[----:B------:R-:W-:Y:S01]  /*8f80*/  LOP3.LUT R4, R9, R4, RZ, 0x3c, !PT ;  /* 0x0000000409047212 */ /* 0x000fe200078e3cff */
[----:B-1----:R-:W-:Y:S06]  /*8f90*/  @!P0 BRA `(.L_x_192) ;  /* 0x00000004003c8947 */ /* 0x002fec0003800000 */
.L_x_208:
[----:B------:R-:W-:Y:S01]  /*8fa0*/  IMAD R3, R3, 0x8, R0 ;  /* 0x0000000803037824 */ /* 0x000fe200078e0200 */
[----:B------:R-:W-:-:S07]  /*8fb0*/  SHF.L.U32 R0, R4, 0x1f, RZ ;  /* 0x0000001f04007819 */ /* 0x000fce00000006ff */
.L_x_193:
[----:B--2---:R2:W3:Y:S02]  /*8fc0*/  SYNCS.PHASECHK.TRANS64.TRYWAIT P0, [R3+URZ], R0 ;  /* 0x00000000030075a7 */ /* 0x0044e4000800017f */
[----:B---3--:R-:W-:Y:S05]  /*8fd0*/  @!P0 NANOSLEEP.SYNCS 0x989680 ;  /* 0x009896800000895d */ /* 0x008fea0003900000 */
[----:B------:R-:W3:Y:S02]  /*8fe0*/  @!P0 SYNCS.PHASECHK.TRANS64 P0, [R3+URZ], R0 ;  /* 0x00000000030085a7 */ /* 0x000ee4000800007f */
[----:B---3--:R-:W-:Y:S05]  /*8ff0*/  @!P0 BRA `(.L_x_193) ;  /* 0xfffffffc00f08947 */ /* 0x008fea000383ffff */
.L_x_185:
[----:B------:R-:W-:Y:S05]  /*9000*/  BSYNC B0 ;  /* 0x0000000000007941 */ /* 0x000fea0003800000 */
.L_x_184:
[----:B------:R-:W-:Y:S05]  /*9010*/  EXIT ;  /* 0x000000000000794d */ /* 0x000fea0003800000 */
.L_x_15:
[----:B0-----:R-:W-:-:S04]  /*9020*/  IMAD.U32 R17, RZ, RZ, UR15 ;  /* 0x0000000fff117e24 */ /* 0x001fc8000f8e00ff */
[----:B------:R0:W1:Y:S03]  /*9030*/  SYNCS.PHASECHK.TRANS64.TRYWAIT P0, [R17+URZ+-0x8], R16 ;  /* 0xfffff810110075a7 */ /* 0x000066000800017f */
[----:B-1----:R-:W-:Y:S05]  /*9040*/  @!P0 NANOSLEEP.SYNCS 0x989680 ;  /* 0x009896800000895d */ /* 0x002fea0003900000 */
[----:B------:R-:W1:Y:S02]  /*9050*/  @!P0 SYNCS.PHASECHK.TRANS64 P0, [R17+URZ+-0x8], R16 ;  /* 0xfffff810110085a7 */ /* 0x000e64000800007f */
[----:B-1----:R-:W-:Y:S05]  /*9060*/  @!P0 BRA `(.L_x_15) ;  /* 0xfffffffc00ec8947 */ /* 0x002fea000383ffff */
[----:B------:R-:W-:Y:S05]  /*9070*/  BRA `(.L_x_194) ;  /* 0xffffff8400147947 */ /* 0x000fea000383ffff */
.L_x_20:
[----:B-1----:R-:W-:-:S04]  /*9080*/  IMAD.U32 R17, RZ, RZ, UR6 ;  /* 0x00000006ff117e24 */ /* 0x002fc8000f8e00ff */
[----:B------:R1:W2:Y:S03]  /*9090*/  SYNCS.PHASECHK.TRANS64.TRYWAIT P0, [R17+URZ], R16 ;  /* 0x00000010110075a7 */ /* 0x0002a6000800017f */
[----:B--2---:R-:W-:Y:S05]  /*90a0*/  @!P0 NANOSLEEP.SYNCS 0x989680 ;  /* 0x009896800000895d */ /* 0x004fea0003900000 */
[----:B------:R-:W2:Y:S02]  /*90b0*/  @!P0 SYNCS.PHASECHK.TRANS64 P0, [R17+URZ], R16 ;  /* 0x00000010110085a7 */ /* 0x000ea4000800007f */
[----:B--2---:R-:W-:Y:S05]  /*90c0*/  @!P0 BRA `(.L_x_20) ;  /* 0xfffffffc00ec8947 */ /* 0x004fea000383ffff */
[----:B------:R-:W-:Y:S05]  /*90d0*/  BRA `(.L_x_19) ;  /* 0xffffff8800407947 */ /* 0x000fea000383ffff */
.L_x_26:
[----:B-1----:R-:W-:-:S04]  /*90e0*/  IMAD.U32 R18, RZ, RZ, UR9 ;  /* 0x00000009ff127e24 */ /* 0x002fc8000f8e00ff */
[----:B------:R1:W2:Y:S03]  /*90f0*/  SYNCS.PHASECHK.TRANS64.TRYWAIT P0, [R18+URZ], R17 ;  /* 0x00000011120075a7 */ /* 0x0002a6000800017f */
[----:B--2---:R-:W-:Y:S05]  /*9100*/  @!P0 NANOSLEEP.SYNCS 0x989680 ;  /* 0x009896800000895d */ /* 0x004fea0003900000 */
[----:B------:R-:W2:Y:S02]  /*9110*/  @!P0 SYNCS.PHASECHK.TRANS64 P0, [R18+URZ], R17 ;  /* 0x00000011120085a7 */ /* 0x000ea4000800007f */
[----:B--2---:R-:W-:Y:S05]  /*9120*/  @!P0 BRA `(.L_x_26) ;  /* 0xfffffffc00ec8947 */ /* 0x004fea000383ffff */
[----:B------:R-:W-:Y:S05]  /*9130*/  BRA `(.L_x_25) ;  /* 0xffffff9000647947 */ /* 0x000fea000383ffff */
.L_x_34:
[----:B0-----:R-:W-:-:S04]  /*9140*/  IMAD.U32 R17, RZ, RZ, UR15 ;  /* 0x0000000fff117e24 */ /* 0x001fc8000f8e00ff */
[----:B------:R0:W1:Y:S03]  /*9150*/  SYNCS.PHASECHK.TRANS64.TRYWAIT P0, [R17+URZ+0x8], R16 ;  /* 0x00000810110075a7 */ /* 0x000066000800017f */
[----:B-1----:R-:W-:Y:S05]  /*9160*/  @!P0 NANOSLEEP.SYNCS 0x989680 ;  /* 0x009896800000895d */ /* 0x002fea0003900000 */
[----:B------:R-:W1:Y:S02]  /*9170*/  @!P0 SYNCS.PHASECHK.TRANS64 P0, [R17+URZ+0x8], R16 ;  /* 0x00000810110085a7 */ /* 0x000e64000800007f */
[----:B-1----:R-:W-:Y:S05]  /*9180*/  @!P0 BRA `(.L_x_34) ;  /* 0xfffffffc00ec8947 */ /* 0x002fea000383ffff */
[----:B------:R-:W-:Y:S05]  /*9190*/  BRA `(.L_x_195) ;  /* 0xffffff9c00b87947 */ /* 0x000fea000383ffff */
.L_x_171:
[----:B------:R-:W-:Y:S01]  /*91a0*/  BSSY B1, `(.L_x_196) ;  /* 0x0000006000017945 */ /* 0x000fe20003800000 */
[----:B------:R-:W-:-:S07]  /*91b0*/  IMAD.MOV.U32 R10, RZ, RZ, -0x1 ;  /* 0xffffffffff0a7424 */ /* 0x000fce00078e00ff */
[----:B------:R-:W-:Y:S05]  /*91c0*/  WARPSYNC.COLLECTIVE R10, `(.L_x_197) ;  /* 0x000000000a0c7348 */ /* 0x000fea0003c00000 */
[----:B------:R-:W-:Y:S02]  /*91d0*/  ELECT P1, UR62, PT ;  /* 0x00000000003e782f */ /* 0x000fe40003820000 */
[----:B------:R-:W-:Y:S01]  /*91e0*/  MOV R10, UR62 ;  /* 0x0000003e000a7c02 */ /* 0x000fe20008000f00 */
[----:B------:R-:W-:Y:S10]  /*91f0*/  ENDCOLLECTIVE ;  /* 0x000000000000791b */ /* 0x000ff40003800000 */
.L_x_197:
[----:B------:R-:W-:Y:S05]  /*9200*/  BSYNC B1 ;  /* 0x0000000000017941 */ /* 0x000fea0003800000 */
.L_x_196:
[----:B------:R-:W-:Y:S05]  /*9210*/  BRA `(.L_x_198) ;  /* 0xffffffec00987947 */ /* 0x000fea000383ffff */
.L_x_174:
[----:B-1----:R1:W2:Y:S02]  /*9220*/  SYNCS.PHASECHK.TRANS64.TRYWAIT P1, [R19+URZ+0x38], R10 ;  /* 0x0000380a130075a7 */ /* 0x0022a4000802017f */
[----:B--2---:R-:W-:Y:S05]  /*9230*/  @!P1 NANOSLEEP.SYNCS 0x989680 ;  /* 0x009896800000995d */ /* 0x004fea0003900000 */
[----:B------:R-:W2:Y:S02]  /*9240*/  @!P1 SYNCS.PHASECHK.TRANS64 P1, [R19+URZ+0x38], R10 ;  /* 0x0000380a130095a7 */ /* 0x000ea4000802007f */
[----:B--2---:R-:W-:Y:S05]  /*9250*/  @!P1 BRA `(.L_x_174) ;  /* 0xfffffffc00f09947 */ /* 0x004fea000383ffff */
[----:B------:R-:W-:Y:S05]  /*9260*/  BRA `(.L_x_199) ;  /* 0xffffffec00cc7947 */ /* 0x000fea000383ffff */
.L_x_183:
[----:B------:R-:W-:Y:S01]  /*9270*/  BSSY B0, `(.L_x_200) ;  /* 0x0000006000007945 */ /* 0x000fe20003800000 */
[----:B------:R-:W-:-:S07]  /*9280*/  IMAD.MOV.U32 R10, RZ, RZ, -0x1 ;  /* 0xffffffffff0a7424 */ /* 0x000fce00078e00ff */
[----:B------:R-:W-:Y:S05]  /*9290*/  WARPSYNC.COLLECTIVE R10, `(.L_x_201) ;  /* 0x000000000a0c7348 */ /* 0x000fea0003c00000 */
[----:B------:R-:W-:Y:S02]  /*92a0*/  ELECT P1, UR62, PT ;  /* 0x00000000003e782f */ /* 0x000fe40003820000 */
[----:B------:R-:W-:Y:S01]  /*92b0*/  MOV R10, UR62 ;  /* 0x0000003e000a7c02 */ /* 0x000fe20008000f00 */
[----:B------:R-:W-:Y:S10]  /*92c0*/  ENDCOLLECTIVE ;  /* 0x000000000000791b */ /* 0x000ff40003800000 */
.L_x_201:
[----:B------:R-:W-:Y:S05]  /*92d0*/  BSYNC B0 ;  /* 0x0000000000007941 */ /* 0x000fea0003800000 */
.L_x_200:
[----:B------:R-:W-:Y:S01]  /*92e0*/  PLOP3.LUT P0, PT, P1, PT, PT, 0x80, 0x0 ;  /* 0x000000000000781c */ /* 0x000fe20000f0f070 */
[----:B------:R-:W-:-:S12]  /*92f0*/  BRA `(.L_x_202) ;  /* 0xfffffff800287947 */ /* 0x000fd8000383ffff */
.L_x_187:
[----:B0-----:R0:W1:Y:S02]  /*9300*/  SYNCS.PHASECHK.TRANS64.TRYWAIT P0, [R5+URZ], R2 ;  /* 0x00000002050075a7 */ /* 0x001064000800017f */
[----:B-1----:R-:W-:Y:S05]  /*9310*/  @!P0 NANOSLEEP.SYNCS 0x989680 ;  /* 0x009896800000895d */ /* 0x002fea0003900000 */
[----:B------:R-:W1:Y:S02]  /*9320*/  @!P0 SYNCS.PHASECHK.TRANS64 P0, [R5+URZ], R2 ;  /* 0x00000002050085a7 */ /* 0x000e64000800007f */
[----:B-1----:R-:W-:Y:S05]  /*9330*/  @!P0 BRA `(.L_x_187) ;  /* 0xfffffffc00f08947 */ /* 0x002fea000383ffff */
[----:B------:R-:W-:Y:S05]  /*9340*/  BRA `(.L_x_203) ;  /* 0xfffffff800687947 */ /* 0x000fea000383ffff */
.L_x_188:
[----:B0-----:R0:W1:Y:S02]  /*9350*/  SYNCS.PHASECHK.TRANS64.TRYWAIT P0, [R7+URZ], R4 ;  /* 0x00000004070075a7 */ /* 0x001064000800017f */
[----:B-1----:R-:W-:Y:S05]  /*9360*/  @!P0 NANOSLEEP.SYNCS 0x989680 ;  /* 0x009896800000895d */ /* 0x002fea0003900000 */
[----:B------:R-:W1:Y:S02]  /*9370*/  @!P0 SYNCS.PHASECHK.TRANS64 P0, [R7+URZ], R4 ;  /* 0x00000004070085a7 */ /* 0x000e64000800007f */
[----:B-1----:R-:W-:Y:S05]  /*9380*/  @!P0 BRA `(.L_x_188) ;  /* 0xfffffffc00f08947 */ /* 0x002fea000383ffff */
[----:B------:R-:W-:Y:S05]  /*9390*/  BRA `(.L_x_204) ;  /* 0xfffffff800787947 */ /* 0x000fea000383ffff */
.L_x_189:
[----:B0-----:R0:W1:Y:S02]  /*93a0*/  SYNCS.PHASECHK.TRANS64.TRYWAIT P0, [R6+URZ], R5 ;  /* 0x00000005060075a7 */ /* 0x001064000800017f */
[----:B-1----:R-:W-:Y:S05]  /*93b0*/  @!P0 NANOSLEEP.SYNCS 0x989680 ;  /* 0x009896800000895d */ /* 0x002fea0003900000 */
[----:B------:R-:W1:Y:S02]  /*93c0*/  @!P0 SYNCS.PHASECHK.TRANS64 P0, [R6+URZ], R5 ;  /* 0x00000005060085a7 */ /* 0x000e64000800007f */
[----:B-1----:R-:W-:Y:S05]  /*93d0*/  @!P0 BRA `(.L_x_189) ;  /* 0xfffffffc00f08947 */ /* 0x002fea000383ffff */
[----:B------:R-:W-:Y:S05]  /*93e0*/  BRA `(.L_x_205) ;  /* 0xfffffff800887947 */ /* 0x000fea000383ffff */
.L_x_190:
[----:B0-----:R0:W1:Y:S02]  /*93f0*/  SYNCS.PHASECHK.TRANS64.TRYWAIT P0, [R9+URZ], R4 ;  /* 0x00000004090075a7 */ /* 0x001064000800017f */
[----:B-1----:R-:W-:Y:S05]  /*9400*/  @!P0 NANOSLEEP.SYNCS 0x989680 ;  /* 0x009896800000895d */ /* 0x002fea0003900000 */
[----:B------:R-:W1:Y:S02]  /*9410*/  @!P0 SYNCS.PHASECHK.TRANS64 P0, [R9+URZ], R4 ;  /* 0x00000004090085a7 */ /* 0x000e64000800007f */
[----:B-1----:R-:W-:Y:S05]  /*9420*/  @!P0 BRA `(.L_x_190) ;  /* 0xfffffffc00f08947 */ /* 0x002fea000383ffff */
[----:B------:R-:W-:Y:S05]  /*9430*/  BRA `(.L_x_206) ;  /* 0xfffffff800987947 */ /* 0x000fea000383ffff */
.L_x_191:
[----:B0-----:R0:W1:Y:S02]  /*9440*/  SYNCS.PHASECHK.TRANS64.TRYWAIT P0, [R8+URZ], R5 ;  /* 0x00000005080075a7 */ /* 0x001064000800017f */
[----:B-1----:R-:W-:Y:S05]  /*9450*/  @!P0 NANOSLEEP.SYNCS 0x989680 ;  /* 0x009896800000895d */ /* 0x002fea0003900000 */
[----:B------:R-:W1:Y:S02]  /*9460*/  @!P0 SYNCS.PHASECHK.TRANS64 P0, [R8+URZ], R5 ;  /* 0x00000005080085a7 */ /* 0x000e64000800007f */
[----:B-1----:R-:W-:Y:S05]  /*9470*/  @!P0 BRA `(.L_x_191) ;  /* 0xfffffffc00f08947 */ /* 0x002fea000383ffff */
[----:B------:R-:W-:Y:S05]  /*9480*/  BRA `(.L_x_207) ;  /* 0xfffffff800a87947 */ /* 0x000fea000383ffff */
.L_x_192:
[----:B-1----:R1:W2:Y:S02]  /*9490*/  SYNCS.PHASECHK.TRANS64.TRYWAIT P0, [R11+URZ], R6 ;  /* 0x000000060b0075a7 */ /* 0x0022a4000800017f */
[----:B--2---:R-:W-:Y:S05]  /*94a0*/  @!P0 NANOSLEEP.SYNCS 0x989680 ;  /* 0x009896800000895d */ /* 0x004fea0003900000 */
[----:B------:R-:W2:Y:S02]  /*94b0*/  @!P0 SYNCS.PHASECHK.TRANS64 P0, [R11+URZ], R6 ;  /* 0x000000060b0085a7 */ /* 0x000ea4000800007f */
[----:B--2---:R-:W-:Y:S05]  /*94c0*/  @!P0 BRA `(.L_x_192) ;  /* 0xfffffffc00f08947 */ /* 0x004fea000383ffff */
[----:B------:R-:W-:Y:S05]  /*94d0*/  BRA `(.L_x_208) ;  /* 0xfffffff800b07947 */ /* 0x000fea000383ffff */
.L_x_209:
[----:B------:R-:W-:-:S00]  /*94e0*/  BRA `(.L_x_209) ;  /* 0xfffffffc00fc7947 */ /* 0x000fc0000383ffff */
[----:B------:R-:W-:-:S00]  /*94f0*/  NOP ;  /* 0x0000000000007918 */ /* 0x000fc00000000000 */
        /* <DEDUP_REMOVED lines=8> */
.L_x_210:


//--------------------- .nv.shared._ZN7cutlass13device_kernelINS_4gemm6kernel13GemmUniversalIN4cute5tupleIJiiiiEEENS1_10collective13CollectiveMmaINS1_37MainloopSm90TmaGmmaWarpSpecializedFP8ILi7ENS5_IJNS4_1CILi1EEESB_SB_EEENS1_32KernelTmaWarpSpecializedPingpongEEENS5_IJNSA_ILi64EEENSA_ILi128EEENSA_ILi32EEEEEENS_12float_e5m2_tENS5_IJlSB_lEEESJ_SK_NS4_8TiledMMAINS4_8MMA_AtomIJNS4_4SM904GMMA31MMA_64x128x32_F32E5M2E5M2_SS_TNILNSO_7ScaleInE1ELSQ_1EEEEEENS4_6LayoutISC_NS5_IJNSA_ILi0EEESU_SU_EEEEENS5_IJNS4_10UnderscoreESX_SX_EEEEENS4_13SM90_TMA_LOADENS4_14ComposedLayoutINS4_7SwizzleILi1ELi4ELi3EEENS4_18smem_ptr_flag_bitsILi8EEENST_INS5_IJNSA_ILi8EEESH_EEENS5_IJSH_SB_EEEEEEEvNS4_8identityES10_S1A_vS1B_EENS_8epilogue10collective6detail29Sm90TmaWarpSpecializedAdapterINS1E_15DefaultEpilogueISJ_SK_SK_NS1D_6thread17LinearCombinationISJ_Li1EffLNS1I_9ScaleType4KindE0ELNS_15FloatRoundStyleE2ESJ_EENS1_15EpilogueDefaultEEEEEvvEEEEvNT_6ParamsE --------------------------
	.section	.nv.shared._ZN7cutlass13device_kernelINS_4gemm6kernel13GemmUniversalIN4cute5tupleIJiiiiEEENS1_10collective13CollectiveMmaINS1_37MainloopSm90TmaGmmaWarpSpecializedFP8ILi7ENS5_IJNS4_1CILi1EEESB_SB_EEENS1_32KernelTmaWarpSpecializedPingpongEEENS5_IJNSA_ILi64EEENSA_ILi128EEENSA_ILi32EEEEEENS_12float_e5m2_tENS5_IJlSB_lEEESJ_SK_NS4_8TiledMMAINS4_8MMA_AtomIJNS4_4SM904GMMA31MMA_64x128x32_F32E5M2E5M2_SS_TNILNSO_7ScaleInE1ELSQ_1EEEEEENS4_6LayoutISC_NS5_IJNSA_ILi0EEESU_SU_EEEEENS5_IJNS4_10UnderscoreESX_SX_EEEEENS4_13SM90_TMA_LOADENS4_14ComposedLayoutINS4_7SwizzleILi1ELi4ELi3EEENS4_18smem_ptr_flag_bitsILi8EEENST_INS5_IJNSA_ILi8EEESH_EEENS5_IJSH_SB_EEEEEEEvNS4_8identityES10_S1A_vS1B_EENS_8epilogue10collective6detail29Sm90TmaWarpSpecializedAdapterINS1E_15DefaultEpilogueISJ_SK_SK_NS1D_6thread17LinearCombinationISJ_Li1EffLNS1I_9ScaleType4KindE0ELNS_15FloatRoundStyleE2ESJ_EENS1_15EpilogueDefaultEEEEEvvEEEEvNT_6ParamsE,"aw",@nobits
	.sectionflags	@""
	.align	16
	.zero		1024


//--------------------- .nv.shared.reserved.0     --------------------------
	.section	.nv.shared.reserved.0,"aw",@nobits
	.weak		__nv_reservedSMEM_offset_0_alias
	.size		__nv_reservedSMEM_offset_0_alias, 0, 0
	.other		__nv_reservedSMEM_offset_0_alias,@"STO_CUDA_RESERVED_SHARED STV_DEFAULT"
__nv_reservedSMEM_offset_0_alias:
	.zero		0


//--------------------- .nv.global                --------------------------
	.section	.nv.global,"aw",@nobits
.nv.global:
	.type		_ZN40_INTERNAL_c8c1a657_4_k_cu_de58f7da_300864cute1_E,@object
	.size		_ZN40_INTERNAL_c8c1a657_4_k_cu_de58f7da_300864cute1_E,(_ZN40_INTERNAL_c8c1a657_4_k_cu_de58f7da_300864cuda3std3__45__cpo6cbeginE - _ZN40_INTERNAL_c8c1a657_4_k_cu_de58f7da_300864cute1_E)
_ZN40_INTERNAL_c8c1a657_4_k_cu_de58f7da_300864cute1_E:
	.zero		1
	.type		_ZN40_INTERNAL_c8c1a657_4_k_cu_de58f7da_300864cuda3std3__45__cpo6cbeginE,@object
	.size		_ZN40_INTERNAL_c8c1a657_4_k_cu_de58f7da_300864cuda3std3__45__cpo6cbeginE,(_ZN40_INTERNAL_c8c1a657_4_k_cu_de58f7da_300864cuda3std3__48in_placeE - _ZN40_INTERNAL_c8c1a657_4_k_cu_de58f7da_300864cuda3std3__45__cpo6cbeginE)
_ZN40_INTERNAL_c8c1a657_4_k_cu_de58f7da_300864cuda3std3__45__cpo6cbeginE:
	.zero		1
	.type		_ZN40_INTERNAL_c8c1a657_4_k_cu_de58f7da_300864cuda3std3__48in_placeE,@object
	.size		_ZN40_INTERNAL_c8c1a657_4_k_cu_de58f7da_300864cuda3std3__48in_placeE,(_ZN40_INTERNAL_c8c1a657_4_k_cu_de58f7da_300864cuda3std6ranges3__45__cpo9iter_moveE - _ZN40_INTERNAL_c8c1a657_4_k_cu_de58f7da_300864cuda3std3__48in_placeE)
_ZN40_INTERNAL_c8c1a657_4_k_cu_de58f7da_300864cuda3std3__48in_placeE:
	.zero		1
	.type		_ZN40_INTERNAL_c8c1a657_4_k_cu_de58f7da_300864cuda3std6ranges3__45__cpo9iter_moveE,@object
	.size		_ZN40_INTERNAL_c8c1a657_4_k_cu_de58f7da_300864cuda3std6ranges3__45__cpo9iter_moveE,(_ZN40_INTERNAL_c8c1a657_4_k_cu_de58f7da_300864cuda3std3__45__cpo5beginE - _ZN40_INTERNAL_c8c1a657_4_k_cu_de58f7da_300864cuda3std6ranges3__45__cpo9iter_moveE)
_ZN40_INTERNAL_c8c1a657_4_k_cu_de58f7da_300864cuda3std6ranges3__45__cpo9iter_moveE:
	.zero		1
	.type		_ZN40_INTERNAL_c8c1a657_4_k_cu_de58f7da_300864cuda3std3__45__cpo5beginE,@object
	.size		_ZN40_INTERNAL_c8c1a657_4_k_cu_de58f7da_300864cuda3std3__45__cpo5beginE,(_ZN40_INTERNAL_c8c1a657_4_k_cu_de58f7da_300864cuda3std3__442_GLOBAL__N__c8c1a657_4_k_cu_de58f7da_300866ignoreE - _ZN40_INTERNAL_c8c1a657_4_k_cu_de58f7da_300864cuda3std3__45__cpo5beginE)
_ZN40_INTERNAL_c8c1a657_4_k_cu_de58f7da_300864cuda3std3__45__cpo5beginE:
	.zero		1
	.type		_ZN40_INTERNAL_c8c1a657_4_k_cu_de58f7da_300864cuda3std3__442_GLOBAL__N__c8c1a657_4_k_cu_de58f7da_300866ignoreE,@object
	.size		_ZN40_INTERNAL_c8c1a657_4_k_cu_de58f7da_300864cuda3std3__442_GLOBAL__N__c8c1a657_4_k_cu_de58f7da_300866ignoreE,(_ZN40_INTERNAL_c8c1a657_4_k_cu_de58f7da_300864cute7productE - _ZN40_INTERNAL_c8c1a657_4_k_cu_de58f7da_300864cuda3std3__442_GLOBAL__N__c8c1a657_4_k_cu_de58f7da_300866ignoreE)
_ZN40_INTERNAL_c8c1a657_4_k_cu_de58f7da_300864cuda3std3__442_GLOBAL__N__c8c1a657_4_k_cu_de58f7da_300866ignoreE:
	.zero		1
	.type		_ZN40_INTERNAL_c8c1a657_4_k_cu_de58f7da_300864cute7productE,@object
	.size		_ZN40_INTERNAL_c8c1a657_4_k_cu_de58f7da_300864cute7productE,(_ZN40_INTERNAL_c8c1a657_4_k_cu_de58f7da_300864cuda3std3__45__cpo3endE - _ZN40_INTERNAL_c8c1a657_4_k_cu_de58f7da_300864cute7productE)
_ZN40_INTERNAL_c8c1a657_4_k_cu_de58f7da_300864cute7productE:
	.zero		1
	.type		_ZN40_INTERNAL_c8c1a657_4_k_cu_de58f7da_300864cuda3std3__45__cpo3endE,@object
	.size		_ZN40_INTERNAL_c8c1a657_4_k_cu_de58f7da_300864cuda3std3__45__cpo3endE,(_ZN40_INTERNAL_c8c1a657_4_k_cu_de58f7da_300864cuda3std3__419piecewise_constructE - _ZN40_INTERNAL_c8c1a657_4_k_cu_de58f7da_300864cuda3std3__45__cpo3endE)
_ZN40_INTERNAL_c8c1a657_4_k_cu_de58f7da_300864cuda3std3__45__cpo3endE:
	.zero		1
	.type		_ZN40_INTERNAL_c8c1a657_4_k_cu_de58f7da_300864cuda3std3__419piecewise_constructE,@object
	.size		_ZN40_INTERNAL_c8c1a657_4_k_cu_de58f7da_300864cuda3std3__419piecewise_constructE,(_ZN40_INTERNAL_c8c1a657_4_k_cu_de58f7da_300864cuda3std3__45__cpo4cendE - _ZN40_INTERNAL_c8c1a657_4_k_cu_de58f7da_300864cuda3std3__419piecewise_constructE)
_ZN40_INTERNAL_c8c1a657_4_k_cu_de58f7da_300864cuda3std3__419piecewise_constructE:
	.zero		1
	.type		_ZN40_INTERNAL_c8c1a657_4_k_cu_de58f7da_300864cuda3std3__45__cpo4cendE,@object
	.size		_ZN40_INTERNAL_c8c1a657_4_k_cu_de58f7da_300864cuda3std3__45__cpo4cendE,(_ZN40_INTERNAL_c8c1a657_4_k_cu_de58f7da_300864cuda3std6ranges3__45__cpo4swapE - _ZN40_INTERNAL_c8c1a657_4_k_cu_de58f7da_300864cuda3std3__45__cpo4cendE)
_ZN40_INTERNAL_c8c1a657_4_k_cu_de58f7da_300864cuda3std3__45__cpo4cendE:
	.zero		1
	.type		_ZN40_INTERNAL_c8c1a657_4_k_cu_de58f7da_300864cuda3std6ranges3__45__cpo4swapE,@object
	.size		_ZN40_INTERNAL_c8c1a657_4_k_cu_de58f7da_300864cuda3std6ranges3__45__cpo4swapE,(.L_7 - _ZN40_INTERNAL_c8c1a657_4_k_cu_de58f7da_300864cuda3std6ranges3__45__cpo4swapE)
_ZN40_INTERNAL_c8c1a657_4_k_cu_de58f7da_300864cuda3std6ranges3__45__cpo4swapE:
	.zero		1
.L_7:


//--------------------- .nv.constant0._ZN7cutlass13device_kernelINS_4gemm6kernel13GemmUniversalIN4cute5tupleIJiiiiEEENS1_10collective13CollectiveMmaINS1_37MainloopSm90TmaGmmaWarpSpecializedFP8ILi7ENS5_IJNS4_1CILi1EEESB_SB_EEENS1_32KernelTmaWarpSpecializedPingpongEEENS5_IJNSA_ILi64EEENSA_ILi128EEENSA_ILi32EEEEEENS_12float_e5m2_tENS5_IJlSB_lEEESJ_SK_NS4_8TiledMMAINS4_8MMA_AtomIJNS4_4SM904GMMA31MMA_64x128x32_F32E5M2E5M2_SS_TNILNSO_7ScaleInE1ELSQ_1EEEEEENS4_6LayoutISC_NS5_IJNSA_ILi0EEESU_SU_EEEEENS5_IJNS4_10UnderscoreESX_SX_EEEEENS4_13SM90_TMA_LOADENS4_14ComposedLayoutINS4_7SwizzleILi1ELi4ELi3EEENS4_18smem_ptr_flag_bitsILi8EEENST_INS5_IJNSA_ILi8EEESH_EEENS5_IJSH_SB_EEEEEEEvNS4_8identityES10_S1A_vS1B_EENS_8epilogue10collective6detail29Sm90TmaWarpSpecializedAdapterINS1E_15DefaultEpilogueISJ_SK_SK_NS1D_6thread17LinearCombinationISJ_Li1EffLNS1I_9ScaleType4KindE0ELNS_15FloatRoundStyleE2ESJ_EENS1_15EpilogueDefaultEEEEEvvEEEEvNT_6ParamsE --------------------------
	.section	.nv.constant0._ZN7cutlass13device_kernelINS_4gemm6kernel13GemmUniversalIN4cute5tupleIJiiiiEEENS1_10collective13CollectiveMmaINS1_37MainloopSm90TmaGmmaWarpSpecializedFP8ILi7ENS5_IJNS4_1CILi1EEESB_SB_EEENS1_32KernelTmaWarpSpecializedPingpongEEENS5_IJNSA_ILi64EEENSA_ILi128EEENSA_ILi32EEEEEENS_12float_e5m2_tENS5_IJlSB_lEEESJ_SK_NS4_8TiledMMAINS4_8MMA_AtomIJNS4_4SM904GMMA31MMA_64x128x32_F32E5M2E5M2_SS_TNILNSO_7ScaleInE1ELSQ_1EEEEEENS4_6LayoutISC_NS5_IJNSA_ILi0EEESU_SU_EEEEENS5_IJNS4_10UnderscoreESX_SX_EEEEENS4_13SM90_TMA_LOADENS4_14ComposedLayoutINS4_7SwizzleILi1ELi4ELi3EEENS4_18smem_ptr_flag_bitsILi8EEENST_INS5_IJNSA_ILi8EEESH_EEENS5_IJSH_SB_EEEEEEEvNS4_8identityES10_S1A_vS1B_EENS_8epilogue10collective6detail29Sm90TmaWarpSpecializedAdapterINS1E_15DefaultEpilogueISJ_SK_SK_NS1D_6thread17LinearCombinationISJ_Li1EffLNS1I_9ScaleType4KindE0ELNS_15FloatRoundStyleE2ESJ_EENS1_15EpilogueDefaultEEEEEvvEEEEvNT_6ParamsE,"a",@progbits
	.sectionflags	@""
	.align	4
.nv.constant0._ZN7cutlass13device_kernelINS_4gemm6kernel13GemmUniversalIN4cute5tupleIJiiiiEEENS1_10collective13CollectiveMmaINS1_37MainloopSm90TmaGmmaWarpSpecializedFP8ILi7ENS5_IJNS4_1CILi1EEESB_SB_EEENS1_32KernelTmaWarpSpecializedPingpongEEENS5_IJNSA_ILi64EEENSA_ILi128EEENSA_ILi32EEEEEENS_12float_e5m2_tENS5_IJlSB_lEEESJ_SK_NS4_8TiledMMAINS4_8MMA_AtomIJNS4_4SM904GMMA31MMA_64x128x32_F32E5M2E5M2_SS_TNILNSO_7ScaleInE1ELSQ_1EEEEEENS4_6LayoutISC_NS5_IJNSA_ILi0EEESU_SU_EEEEENS5_IJNS4_10UnderscoreESX_SX_EEEEENS4_13SM90_TMA_LOADENS4_14ComposedLayoutINS4_7SwizzleILi1ELi4ELi3EEENS4_18smem_ptr_flag_bitsILi8EEENST_INS5_IJNSA_ILi8EEESH_EEENS5_IJSH_SB_EEEEEEEvNS4_8identityES10_S1A_vS1B_EENS_8epilogue10collective6detail29Sm90TmaWarpSpecializedAdapterINS1E_15DefaultEpilogueISJ_SK_SK_NS1D_6thread17LinearCombinationISJ_Li1EffLNS1I_9ScaleType4KindE0ELNS_15FloatRoundStyleE2ESJ_EENS1_15EpilogueDefaultEEEEEvvEEEEvNT_6ParamsE:
	.zero		1664


//--------------------- SYMBOLS --------------------------

	.type		.nv.reservedSmem.offset0,@object
	.size		.nv.reservedSmem.offset0,0x4
